//
// Generated by NVIDIA NVVM Compiler
//
// Compiler Build ID: CL-36424714
// Cuda compilation tools, release 13.0, V13.0.88
// Based on NVVM 20.0.0
//

.version 9.0
.target sm_100
.address_size 64

	// .globl	_Z7tcdbgpuyPyPb

.visible .entry _Z7tcdbgpuyPyPb(
	.param .u64 _Z7tcdbgpuyPyPb_param_0,
	.param .u64 .ptr .align 1 _Z7tcdbgpuyPyPb_param_1,
	.param .u64 .ptr .align 1 _Z7tcdbgpuyPyPb_param_2
)
{
	.reg .pred 	%p<13>;
	.reg .b16 	%rs<2>;
	.reg .b32 	%r<27>;
	.reg .b64 	%rd<796>;

	ld.param.u64 	%rd31, [_Z7tcdbgpuyPyPb_param_0];
	ld.param.u64 	%rd32, [_Z7tcdbgpuyPyPb_param_1];
	ld.param.u64 	%rd33, [_Z7tcdbgpuyPyPb_param_2];
	cvta.to.global.u64 	%rd1, %rd33;
	mov.u32 	%r3, %ctaid.x;
	mov.u32 	%r4, %ntid.x;
	mov.u32 	%r5, %tid.x;
	mad.lo.s32 	%r6, %r3, %r4, %r5;
	cvt.u64.u32 	%rd2, %r6;
	setp.le.u64 	%p1, %rd31, %rd2;
	@%p1 bra 	$L__BB0_17;
	cvt.u32.u64 	%r7, %rd2;
	mul.lo.s64 	%rd3, %rd31, %rd2;
	setp.eq.s32 	%p2, %r7, 0;
	@%p2 bra 	$L__BB0_17;
	setp.eq.s64 	%p3, %rd31, 7;
	cvta.to.global.u64 	%rd4, %rd32;
	@%p3 bra 	$L__BB0_17;
	shl.b64 	%rd34, %rd2, 3;
	add.s64 	%rd5, %rd4, %rd34;
	add.s64 	%rd6, %rd31, -8;
	shr.u64 	%rd35, %rd6, 3;
	add.s64 	%rd36, %rd35, 1;
	and.b64  	%rd7, %rd36, 7;
	and.b64  	%rd8, %rd36, 4611686018427387896;
	and.b64  	%rd9, %rd36, 3;
	mov.b32 	%r26, 0;
$L__BB0_4:
	cvt.u64.u32 	%rd10, %r26;
	add.s64 	%rd37, %rd3, %rd10;
	add.s64 	%rd38, %rd1, %rd37;
	ld.global.u8 	%rs1, [%rd38];
	setp.eq.s16 	%p4, %rs1, 0;
	@%p4 bra 	$L__BB0_16;
	setp.lt.u64 	%p5, %rd6, 56;
	mul.lo.s64 	%rd11, %rd31, %rd10;
	ld.global.u64 	%rd790, [%rd5];
	mov.b64 	%rd791, 0;
	@%p5 bra 	$L__BB0_8;
	mov.b64 	%rd791, 0;
	mov.u64 	%rd786, %rd1;
	mov.u64 	%rd787, %rd8;
$L__BB0_7:
	.pragma "nounroll";
	add.s64 	%rd41, %rd786, %rd3;
	ld.global.u8 	%rd42, [%rd41];
	ld.global.u8 	%rd43, [%rd41+1];
	shl.b64 	%rd44, %rd43, 8;
	or.b64  	%rd45, %rd44, %rd42;
	ld.global.u8 	%rd46, [%rd41+2];
	shl.b64 	%rd47, %rd46, 16;
	ld.global.u8 	%rd48, [%rd41+3];
	shl.b64 	%rd49, %rd48, 24;
	or.b64  	%rd50, %rd49, %rd47;
	or.b64  	%rd51, %rd50, %rd45;
	ld.global.u8 	%rd52, [%rd41+4];
	ld.global.u8 	%rd53, [%rd41+5];
	shl.b64 	%rd54, %rd53, 8;
	or.b64  	%rd55, %rd54, %rd52;
	ld.global.u8 	%rd56, [%rd41+6];
	shl.b64 	%rd57, %rd56, 16;
	ld.global.u8 	%rd58, [%rd41+7];
	shl.b64 	%rd59, %rd58, 24;
	or.b64  	%rd60, %rd59, %rd57;
	or.b64  	%rd61, %rd60, %rd55;
	shl.b64 	%rd62, %rd61, 32;
	or.b64  	%rd63, %rd62, %rd51;
	add.s64 	%rd64, %rd786, %rd11;
	ld.global.u8 	%rd65, [%rd64];
	ld.global.u8 	%rd66, [%rd64+1];
	shl.b64 	%rd67, %rd66, 8;
	or.b64  	%rd68, %rd67, %rd65;
	ld.global.u8 	%rd69, [%rd64+2];
	shl.b64 	%rd70, %rd69, 16;
	ld.global.u8 	%rd71, [%rd64+3];
	shl.b64 	%rd72, %rd71, 24;
	or.b64  	%rd73, %rd72, %rd70;
	or.b64  	%rd74, %rd73, %rd68;
	ld.global.u8 	%rd75, [%rd64+4];
	ld.global.u8 	%rd76, [%rd64+5];
	shl.b64 	%rd77, %rd76, 8;
	or.b64  	%rd78, %rd77, %rd75;
	ld.global.u8 	%rd79, [%rd64+6];
	shl.b64 	%rd80, %rd79, 16;
	ld.global.u8 	%rd81, [%rd64+7];
	shl.b64 	%rd82, %rd81, 24;
	or.b64  	%rd83, %rd82, %rd80;
	or.b64  	%rd84, %rd83, %rd78;
	shl.b64 	%rd85, %rd84, 32;
	or.b64  	%rd86, %rd85, %rd74;
	and.b64  	%rd87, %rd86, %rd63;
	popc.b64 	%r9, %rd87;
	cvt.u64.u32 	%rd88, %r9;
	add.s64 	%rd89, %rd88, %rd790;
	st.global.u64 	[%rd5], %rd89;
	ld.global.u8 	%rd90, [%rd41+8];
	ld.global.u8 	%rd91, [%rd41+9];
	shl.b64 	%rd92, %rd91, 8;
	or.b64  	%rd93, %rd92, %rd90;
	ld.global.u8 	%rd94, [%rd41+10];
	shl.b64 	%rd95, %rd94, 16;
	ld.global.u8 	%rd96, [%rd41+11];
	shl.b64 	%rd97, %rd96, 24;
	or.b64  	%rd98, %rd97, %rd95;
	or.b64  	%rd99, %rd98, %rd93;
	ld.global.u8 	%rd100, [%rd41+12];
	ld.global.u8 	%rd101, [%rd41+13];
	shl.b64 	%rd102, %rd101, 8;
	or.b64  	%rd103, %rd102, %rd100;
	ld.global.u8 	%rd104, [%rd41+14];
	shl.b64 	%rd105, %rd104, 16;
	ld.global.u8 	%rd106, [%rd41+15];
	shl.b64 	%rd107, %rd106, 24;
	or.b64  	%rd108, %rd107, %rd105;
	or.b64  	%rd109, %rd108, %rd103;
	shl.b64 	%rd110, %rd109, 32;
	or.b64  	%rd111, %rd110, %rd99;
	ld.global.u8 	%rd112, [%rd64+8];
	ld.global.u8 	%rd113, [%rd64+9];
	shl.b64 	%rd114, %rd113, 8;
	or.b64  	%rd115, %rd114, %rd112;
	ld.global.u8 	%rd116, [%rd64+10];
	shl.b64 	%rd117, %rd116, 16;
	ld.global.u8 	%rd118, [%rd64+11];
	shl.b64 	%rd119, %rd118, 24;
	or.b64  	%rd120, %rd119, %rd117;
	or.b64  	%rd121, %rd120, %rd115;
	ld.global.u8 	%rd122, [%rd64+12];
	ld.global.u8 	%rd123, [%rd64+13];
	shl.b64 	%rd124, %rd123, 8;
	or.b64  	%rd125, %rd124, %rd122;
	ld.global.u8 	%rd126, [%rd64+14];
	shl.b64 	%rd127, %rd126, 16;
	ld.global.u8 	%rd128, [%rd64+15];
	shl.b64 	%rd129, %rd128, 24;
	or.b64  	%rd130, %rd129, %rd127;
	or.b64  	%rd131, %rd130, %rd125;
	shl.b64 	%rd132, %rd131, 32;
	or.b64  	%rd133, %rd132, %rd121;
	and.b64  	%rd134, %rd133, %rd111;
	popc.b64 	%r10, %rd134;
	cvt.u64.u32 	%rd135, %r10;
	add.s64 	%rd136, %rd135, %rd89;
	st.global.u64 	[%rd5], %rd136;
	ld.global.u8 	%rd137, [%rd41+16];
	ld.global.u8 	%rd138, [%rd41+17];
	shl.b64 	%rd139, %rd138, 8;
	or.b64  	%rd140, %rd139, %rd137;
	ld.global.u8 	%rd141, [%rd41+18];
	shl.b64 	%rd142, %rd141, 16;
	ld.global.u8 	%rd143, [%rd41+19];
	shl.b64 	%rd144, %rd143, 24;
	or.b64  	%rd145, %rd144, %rd142;
	or.b64  	%rd146, %rd145, %rd140;
	ld.global.u8 	%rd147, [%rd41+20];
	ld.global.u8 	%rd148, [%rd41+21];
	shl.b64 	%rd149, %rd148, 8;
	or.b64  	%rd150, %rd149, %rd147;
	ld.global.u8 	%rd151, [%rd41+22];
	shl.b64 	%rd152, %rd151, 16;
	ld.global.u8 	%rd153, [%rd41+23];
	shl.b64 	%rd154, %rd153, 24;
	or.b64  	%rd155, %rd154, %rd152;
	or.b64  	%rd156, %rd155, %rd150;
	shl.b64 	%rd157, %rd156, 32;
	or.b64  	%rd158, %rd157, %rd146;
	ld.global.u8 	%rd159, [%rd64+16];
	ld.global.u8 	%rd160, [%rd64+17];
	shl.b64 	%rd161, %rd160, 8;
	or.b64  	%rd162, %rd161, %rd159;
	ld.global.u8 	%rd163, [%rd64+18];
	shl.b64 	%rd164, %rd163, 16;
	ld.global.u8 	%rd165, [%rd64+19];
	shl.b64 	%rd166, %rd165, 24;
	or.b64  	%rd167, %rd166, %rd164;
	or.b64  	%rd168, %rd167, %rd162;
	ld.global.u8 	%rd169, [%rd64+20];
	ld.global.u8 	%rd170, [%rd64+21];
	shl.b64 	%rd171, %rd170, 8;
	or.b64  	%rd172, %rd171, %rd169;
	ld.global.u8 	%rd173, [%rd64+22];
	shl.b64 	%rd174, %rd173, 16;
	ld.global.u8 	%rd175, [%rd64+23];
	shl.b64 	%rd176, %rd175, 24;
	or.b64  	%rd177, %rd176, %rd174;
	or.b64  	%rd178, %rd177, %rd172;
	shl.b64 	%rd179, %rd178, 32;
	or.b64  	%rd180, %rd179, %rd168;
	and.b64  	%rd181, %rd180, %rd158;
	popc.b64 	%r11, %rd181;
	cvt.u64.u32 	%rd182, %r11;
	add.s64 	%rd183, %rd182, %rd136;
	st.global.u64 	[%rd5], %rd183;
	ld.global.u8 	%rd184, [%rd41+24];
	ld.global.u8 	%rd185, [%rd41+25];
	shl.b64 	%rd186, %rd185, 8;
	or.b64  	%rd187, %rd186, %rd184;
	ld.global.u8 	%rd188, [%rd41+26];
	shl.b64 	%rd189, %rd188, 16;
	ld.global.u8 	%rd190, [%rd41+27];
	shl.b64 	%rd191, %rd190, 24;
	or.b64  	%rd192, %rd191, %rd189;
	or.b64  	%rd193, %rd192, %rd187;
	ld.global.u8 	%rd194, [%rd41+28];
	ld.global.u8 	%rd195, [%rd41+29];
	shl.b64 	%rd196, %rd195, 8;
	or.b64  	%rd197, %rd196, %rd194;
	ld.global.u8 	%rd198, [%rd41+30];
	shl.b64 	%rd199, %rd198, 16;
	ld.global.u8 	%rd200, [%rd41+31];
	shl.b64 	%rd201, %rd200, 24;
	or.b64  	%rd202, %rd201, %rd199;
	or.b64  	%rd203, %rd202, %rd197;
	shl.b64 	%rd204, %rd203, 32;
	or.b64  	%rd205, %rd204, %rd193;
	ld.global.u8 	%rd206, [%rd64+24];
	ld.global.u8 	%rd207, [%rd64+25];
	shl.b64 	%rd208, %rd207, 8;
	or.b64  	%rd209, %rd208, %rd206;
	ld.global.u8 	%rd210, [%rd64+26];
	shl.b64 	%rd211, %rd210, 16;
	ld.global.u8 	%rd212, [%rd64+27];
	shl.b64 	%rd213, %rd212, 24;
	or.b64  	%rd214, %rd213, %rd211;
	or.b64  	%rd215, %rd214, %rd209;
	ld.global.u8 	%rd216, [%rd64+28];
	ld.global.u8 	%rd217, [%rd64+29];
	shl.b64 	%rd218, %rd217, 8;
	or.b64  	%rd219, %rd218, %rd216;
	ld.global.u8 	%rd220, [%rd64+30];
	shl.b64 	%rd221, %rd220, 16;
	ld.global.u8 	%rd222, [%rd64+31];
	shl.b64 	%rd223, %rd222, 24;
	or.b64  	%rd224, %rd223, %rd221;
	or.b64  	%rd225, %rd224, %rd219;
	shl.b64 	%rd226, %rd225, 32;
	or.b64  	%rd227, %rd226, %rd215;
	and.b64  	%rd228, %rd227, %rd205;
	popc.b64 	%r12, %rd228;
	cvt.u64.u32 	%rd229, %r12;
	add.s64 	%rd230, %rd229, %rd183;
	st.global.u64 	[%rd5], %rd230;
	ld.global.u8 	%rd231, [%rd41+32];
	ld.global.u8 	%rd232, [%rd41+33];
	shl.b64 	%rd233, %rd232, 8;
	or.b64  	%rd234, %rd233, %rd231;
	ld.global.u8 	%rd235, [%rd41+34];
	shl.b64 	%rd236, %rd235, 16;
	ld.global.u8 	%rd237, [%rd41+35];
	shl.b64 	%rd238, %rd237, 24;
	or.b64  	%rd239, %rd238, %rd236;
	or.b64  	%rd240, %rd239, %rd234;
	ld.global.u8 	%rd241, [%rd41+36];
	ld.global.u8 	%rd242, [%rd41+37];
	shl.b64 	%rd243, %rd242, 8;
	or.b64  	%rd244, %rd243, %rd241;
	ld.global.u8 	%rd245, [%rd41+38];
	shl.b64 	%rd246, %rd245, 16;
	ld.global.u8 	%rd247, [%rd41+39];
	shl.b64 	%rd248, %rd247, 24;
	or.b64  	%rd249, %rd248, %rd246;
	or.b64  	%rd250, %rd249, %rd244;
	shl.b64 	%rd251, %rd250, 32;
	or.b64  	%rd252, %rd251, %rd240;
	ld.global.u8 	%rd253, [%rd64+32];
	ld.global.u8 	%rd254, [%rd64+33];
	shl.b64 	%rd255, %rd254, 8;
	or.b64  	%rd256, %rd255, %rd253;
	ld.global.u8 	%rd257, [%rd64+34];
	shl.b64 	%rd258, %rd257, 16;
	ld.global.u8 	%rd259, [%rd64+35];
	shl.b64 	%rd260, %rd259, 24;
	or.b64  	%rd261, %rd260, %rd258;
	or.b64  	%rd262, %rd261, %rd256;
	ld.global.u8 	%rd263, [%rd64+36];
	ld.global.u8 	%rd264, [%rd64+37];
	shl.b64 	%rd265, %rd264, 8;
	or.b64  	%rd266, %rd265, %rd263;
	ld.global.u8 	%rd267, [%rd64+38];
	shl.b64 	%rd268, %rd267, 16;
	ld.global.u8 	%rd269, [%rd64+39];
	shl.b64 	%rd270, %rd269, 24;
	or.b64  	%rd271, %rd270, %rd268;
	or.b64  	%rd272, %rd271, %rd266;
	shl.b64 	%rd273, %rd272, 32;
	or.b64  	%rd274, %rd273, %rd262;
	and.b64  	%rd275, %rd274, %rd252;
	popc.b64 	%r13, %rd275;
	cvt.u64.u32 	%rd276, %r13;
	add.s64 	%rd277, %rd276, %rd230;
	st.global.u64 	[%rd5], %rd277;
	ld.global.u8 	%rd278, [%rd41+40];
	ld.global.u8 	%rd279, [%rd41+41];
	shl.b64 	%rd280, %rd279, 8;
	or.b64  	%rd281, %rd280, %rd278;
	ld.global.u8 	%rd282, [%rd41+42];
	shl.b64 	%rd283, %rd282, 16;
	ld.global.u8 	%rd284, [%rd41+43];
	shl.b64 	%rd285, %rd284, 24;
	or.b64  	%rd286, %rd285, %rd283;
	or.b64  	%rd287, %rd286, %rd281;
	ld.global.u8 	%rd288, [%rd41+44];
	ld.global.u8 	%rd289, [%rd41+45];
	shl.b64 	%rd290, %rd289, 8;
	or.b64  	%rd291, %rd290, %rd288;
	ld.global.u8 	%rd292, [%rd41+46];
	shl.b64 	%rd293, %rd292, 16;
	ld.global.u8 	%rd294, [%rd41+47];
	shl.b64 	%rd295, %rd294, 24;
	or.b64  	%rd296, %rd295, %rd293;
	or.b64  	%rd297, %rd296, %rd291;
	shl.b64 	%rd298, %rd297, 32;
	or.b64  	%rd299, %rd298, %rd287;
	ld.global.u8 	%rd300, [%rd64+40];
	ld.global.u8 	%rd301, [%rd64+41];
	shl.b64 	%rd302, %rd301, 8;
	or.b64  	%rd303, %rd302, %rd300;
	ld.global.u8 	%rd304, [%rd64+42];
	shl.b64 	%rd305, %rd304, 16;
	ld.global.u8 	%rd306, [%rd64+43];
	shl.b64 	%rd307, %rd306, 24;
	or.b64  	%rd308, %rd307, %rd305;
	or.b64  	%rd309, %rd308, %rd303;
	ld.global.u8 	%rd310, [%rd64+44];
	ld.global.u8 	%rd311, [%rd64+45];
	shl.b64 	%rd312, %rd311, 8;
	or.b64  	%rd313, %rd312, %rd310;
	ld.global.u8 	%rd314, [%rd64+46];
	shl.b64 	%rd315, %rd314, 16;
	ld.global.u8 	%rd316, [%rd64+47];
	shl.b64 	%rd317, %rd316, 24;
	or.b64  	%rd318, %rd317, %rd315;
	or.b64  	%rd319, %rd318, %rd313;
	shl.b64 	%rd320, %rd319, 32;
	or.b64  	%rd321, %rd320, %rd309;
	and.b64  	%rd322, %rd321, %rd299;
	popc.b64 	%r14, %rd322;
	cvt.u64.u32 	%rd323, %r14;
	add.s64 	%rd324, %rd323, %rd277;
	st.global.u64 	[%rd5], %rd324;
	ld.global.u8 	%rd325, [%rd41+48];
	ld.global.u8 	%rd326, [%rd41+49];
	shl.b64 	%rd327, %rd326, 8;
	or.b64  	%rd328, %rd327, %rd325;
	ld.global.u8 	%rd329, [%rd41+50];
	shl.b64 	%rd330, %rd329, 16;
	ld.global.u8 	%rd331, [%rd41+51];
	shl.b64 	%rd332, %rd331, 24;
	or.b64  	%rd333, %rd332, %rd330;
	or.b64  	%rd334, %rd333, %rd328;
	ld.global.u8 	%rd335, [%rd41+52];
	ld.global.u8 	%rd336, [%rd41+53];
	shl.b64 	%rd337, %rd336, 8;
	or.b64  	%rd338, %rd337, %rd335;
	ld.global.u8 	%rd339, [%rd41+54];
	shl.b64 	%rd340, %rd339, 16;
	ld.global.u8 	%rd341, [%rd41+55];
	shl.b64 	%rd342, %rd341, 24;
	or.b64  	%rd343, %rd342, %rd340;
	or.b64  	%rd344, %rd343, %rd338;
	shl.b64 	%rd345, %rd344, 32;
	or.b64  	%rd346, %rd345, %rd334;
	ld.global.u8 	%rd347, [%rd64+48];
	ld.global.u8 	%rd348, [%rd64+49];
	shl.b64 	%rd349, %rd348, 8;
	or.b64  	%rd350, %rd349, %rd347;
	ld.global.u8 	%rd351, [%rd64+50];
	shl.b64 	%rd352, %rd351, 16;
	ld.global.u8 	%rd353, [%rd64+51];
	shl.b64 	%rd354, %rd353, 24;
	or.b64  	%rd355, %rd354, %rd352;
	or.b64  	%rd356, %rd355, %rd350;
	ld.global.u8 	%rd357, [%rd64+52];
	ld.global.u8 	%rd358, [%rd64+53];
	shl.b64 	%rd359, %rd358, 8;
	or.b64  	%rd360, %rd359, %rd357;
	ld.global.u8 	%rd361, [%rd64+54];
	shl.b64 	%rd362, %rd361, 16;
	ld.global.u8 	%rd363, [%rd64+55];
	shl.b64 	%rd364, %rd363, 24;
	or.b64  	%rd365, %rd364, %rd362;
	or.b64  	%rd366, %rd365, %rd360;
	shl.b64 	%rd367, %rd366, 32;
	or.b64  	%rd368, %rd367, %rd356;
	and.b64  	%rd369, %rd368, %rd346;
	popc.b64 	%r15, %rd369;
	cvt.u64.u32 	%rd370, %r15;
	add.s64 	%rd371, %rd370, %rd324;
	st.global.u64 	[%rd5], %rd371;
	ld.global.u8 	%rd372, [%rd41+56];
	ld.global.u8 	%rd373, [%rd41+57];
	shl.b64 	%rd374, %rd373, 8;
	or.b64  	%rd375, %rd374, %rd372;
	ld.global.u8 	%rd376, [%rd41+58];
	shl.b64 	%rd377, %rd376, 16;
	ld.global.u8 	%rd378, [%rd41+59];
	shl.b64 	%rd379, %rd378, 24;
	or.b64  	%rd380, %rd379, %rd377;
	or.b64  	%rd381, %rd380, %rd375;
	ld.global.u8 	%rd382, [%rd41+60];
	ld.global.u8 	%rd383, [%rd41+61];
	shl.b64 	%rd384, %rd383, 8;
	or.b64  	%rd385, %rd384, %rd382;
	ld.global.u8 	%rd386, [%rd41+62];
	shl.b64 	%rd387, %rd386, 16;
	ld.global.u8 	%rd388, [%rd41+63];
	shl.b64 	%rd389, %rd388, 24;
	or.b64  	%rd390, %rd389, %rd387;
	or.b64  	%rd391, %rd390, %rd385;
	shl.b64 	%rd392, %rd391, 32;
	or.b64  	%rd393, %rd392, %rd381;
	ld.global.u8 	%rd394, [%rd64+56];
	ld.global.u8 	%rd395, [%rd64+57];
	shl.b64 	%rd396, %rd395, 8;
	or.b64  	%rd397, %rd396, %rd394;
	ld.global.u8 	%rd398, [%rd64+58];
	shl.b64 	%rd399, %rd398, 16;
	ld.global.u8 	%rd400, [%rd64+59];
	shl.b64 	%rd401, %rd400, 24;
	or.b64  	%rd402, %rd401, %rd399;
	or.b64  	%rd403, %rd402, %rd397;
	ld.global.u8 	%rd404, [%rd64+60];
	ld.global.u8 	%rd405, [%rd64+61];
	shl.b64 	%rd406, %rd405, 8;
	or.b64  	%rd407, %rd406, %rd404;
	ld.global.u8 	%rd408, [%rd64+62];
	shl.b64 	%rd409, %rd408, 16;
	ld.global.u8 	%rd410, [%rd64+63];
	shl.b64 	%rd411, %rd410, 24;
	or.b64  	%rd412, %rd411, %rd409;
	or.b64  	%rd413, %rd412, %rd407;
	shl.b64 	%rd414, %rd413, 32;
	or.b64  	%rd415, %rd414, %rd403;
	and.b64  	%rd416, %rd415, %rd393;
	popc.b64 	%r16, %rd416;
	cvt.u64.u32 	%rd417, %r16;
	add.s64 	%rd790, %rd417, %rd371;
	st.global.u64 	[%rd5], %rd790;
	add.s64 	%rd791, %rd791, 64;
	add.s64 	%rd787, %rd787, -8;
	add.s64 	%rd786, %rd786, 64;
	setp.ne.s64 	%p6, %rd787, 0;
	@%p6 bra 	$L__BB0_7;
$L__BB0_8:
	setp.eq.s64 	%p7, %rd7, 0;
	@%p7 bra 	$L__BB0_16;
	add.s64 	%rd418, %rd7, -1;
	setp.lt.u64 	%p8, %rd418, 3;
	@%p8 bra 	$L__BB0_11;
	add.s64 	%rd419, %rd791, %rd3;
	add.s64 	%rd420, %rd1, %rd419;
	ld.global.u8 	%rd421, [%rd420];
	ld.global.u8 	%rd422, [%rd420+1];
	shl.b64 	%rd423, %rd422, 8;
	or.b64  	%rd424, %rd423, %rd421;
	ld.global.u8 	%rd425, [%rd420+2];
	shl.b64 	%rd426, %rd425, 16;
	ld.global.u8 	%rd427, [%rd420+3];
	shl.b64 	%rd428, %rd427, 24;
	or.b64  	%rd429, %rd428, %rd426;
	or.b64  	%rd430, %rd429, %rd424;
	ld.global.u8 	%rd431, [%rd420+4];
	ld.global.u8 	%rd432, [%rd420+5];
	shl.b64 	%rd433, %rd432, 8;
	or.b64  	%rd434, %rd433, %rd431;
	ld.global.u8 	%rd435, [%rd420+6];
	shl.b64 	%rd436, %rd435, 16;
	ld.global.u8 	%rd437, [%rd420+7];
	shl.b64 	%rd438, %rd437, 24;
	or.b64  	%rd439, %rd438, %rd436;
	or.b64  	%rd440, %rd439, %rd434;
	shl.b64 	%rd441, %rd440, 32;
	or.b64  	%rd442, %rd441, %rd430;
	add.s64 	%rd443, %rd791, %rd11;
	add.s64 	%rd444, %rd1, %rd443;
	ld.global.u8 	%rd445, [%rd444];
	ld.global.u8 	%rd446, [%rd444+1];
	shl.b64 	%rd447, %rd446, 8;
	or.b64  	%rd448, %rd447, %rd445;
	ld.global.u8 	%rd449, [%rd444+2];
	shl.b64 	%rd450, %rd449, 16;
	ld.global.u8 	%rd451, [%rd444+3];
	shl.b64 	%rd452, %rd451, 24;
	or.b64  	%rd453, %rd452, %rd450;
	or.b64  	%rd454, %rd453, %rd448;
	ld.global.u8 	%rd455, [%rd444+4];
	ld.global.u8 	%rd456, [%rd444+5];
	shl.b64 	%rd457, %rd456, 8;
	or.b64  	%rd458, %rd457, %rd455;
	ld.global.u8 	%rd459, [%rd444+6];
	shl.b64 	%rd460, %rd459, 16;
	ld.global.u8 	%rd461, [%rd444+7];
	shl.b64 	%rd462, %rd461, 24;
	or.b64  	%rd463, %rd462, %rd460;
	or.b64  	%rd464, %rd463, %rd458;
	shl.b64 	%rd465, %rd464, 32;
	or.b64  	%rd466, %rd465, %rd454;
	and.b64  	%rd467, %rd466, %rd442;
	popc.b64 	%r17, %rd467;
	cvt.u64.u32 	%rd468, %r17;
	add.s64 	%rd469, %rd468, %rd790;
	st.global.u64 	[%rd5], %rd469;
	add.s64 	%rd470, %rd791, 8;
	and.b64  	%rd471, %rd470, 4294967295;
	add.s64 	%rd472, %rd471, %rd3;
	add.s64 	%rd473, %rd1, %rd472;
	ld.global.u8 	%rd474, [%rd473];
	ld.global.u8 	%rd475, [%rd473+1];
	shl.b64 	%rd476, %rd475, 8;
	or.b64  	%rd477, %rd476, %rd474;
	ld.global.u8 	%rd478, [%rd473+2];
	shl.b64 	%rd479, %rd478, 16;
	ld.global.u8 	%rd480, [%rd473+3];
	shl.b64 	%rd481, %rd480, 24;
	or.b64  	%rd482, %rd481, %rd479;
	or.b64  	%rd483, %rd482, %rd477;
	ld.global.u8 	%rd484, [%rd473+4];
	ld.global.u8 	%rd485, [%rd473+5];
	shl.b64 	%rd486, %rd485, 8;
	or.b64  	%rd487, %rd486, %rd484;
	ld.global.u8 	%rd488, [%rd473+6];
	shl.b64 	%rd489, %rd488, 16;
	ld.global.u8 	%rd490, [%rd473+7];
	shl.b64 	%rd491, %rd490, 24;
	or.b64  	%rd492, %rd491, %rd489;
	or.b64  	%rd493, %rd492, %rd487;
	shl.b64 	%rd494, %rd493, 32;
	or.b64  	%rd495, %rd494, %rd483;
	add.s64 	%rd496, %rd471, %rd11;
	add.s64 	%rd497, %rd1, %rd496;
	ld.global.u8 	%rd498, [%rd497];
	ld.global.u8 	%rd499, [%rd497+1];
	shl.b64 	%rd500, %rd499, 8;
	or.b64  	%rd501, %rd500, %rd498;
	ld.global.u8 	%rd502, [%rd497+2];
	shl.b64 	%rd503, %rd502, 16;
	ld.global.u8 	%rd504, [%rd497+3];
	shl.b64 	%rd505, %rd504, 24;
	or.b64  	%rd506, %rd505, %rd503;
	or.b64  	%rd507, %rd506, %rd501;
	ld.global.u8 	%rd508, [%rd497+4];
	ld.global.u8 	%rd509, [%rd497+5];
	shl.b64 	%rd510, %rd509, 8;
	or.b64  	%rd511, %rd510, %rd508;
	ld.global.u8 	%rd512, [%rd497+6];
	shl.b64 	%rd513, %rd512, 16;
	ld.global.u8 	%rd514, [%rd497+7];
	shl.b64 	%rd515, %rd514, 24;
	or.b64  	%rd516, %rd515, %rd513;
	or.b64  	%rd517, %rd516, %rd511;
	shl.b64 	%rd518, %rd517, 32;
	or.b64  	%rd519, %rd518, %rd507;
	and.b64  	%rd520, %rd519, %rd495;
	popc.b64 	%r18, %rd520;
	cvt.u64.u32 	%rd521, %r18;
	add.s64 	%rd522, %rd521, %rd469;
	st.global.u64 	[%rd5], %rd522;
	add.s64 	%rd523, %rd791, 16;
	and.b64  	%rd524, %rd523, 4294967295;
	add.s64 	%rd525, %rd524, %rd3;
	add.s64 	%rd526, %rd1, %rd525;
	ld.global.u8 	%rd527, [%rd526];
	ld.global.u8 	%rd528, [%rd526+1];
	shl.b64 	%rd529, %rd528, 8;
	or.b64  	%rd530, %rd529, %rd527;
	ld.global.u8 	%rd531, [%rd526+2];
	shl.b64 	%rd532, %rd531, 16;
	ld.global.u8 	%rd533, [%rd526+3];
	shl.b64 	%rd534, %rd533, 24;
	or.b64  	%rd535, %rd534, %rd532;
	or.b64  	%rd536, %rd535, %rd530;
	ld.global.u8 	%rd537, [%rd526+4];
	ld.global.u8 	%rd538, [%rd526+5];
	shl.b64 	%rd539, %rd538, 8;
	or.b64  	%rd540, %rd539, %rd537;
	ld.global.u8 	%rd541, [%rd526+6];
	shl.b64 	%rd542, %rd541, 16;
	ld.global.u8 	%rd543, [%rd526+7];
	shl.b64 	%rd544, %rd543, 24;
	or.b64  	%rd545, %rd544, %rd542;
	or.b64  	%rd546, %rd545, %rd540;
	shl.b64 	%rd547, %rd546, 32;
	or.b64  	%rd548, %rd547, %rd536;
	add.s64 	%rd549, %rd524, %rd11;
	add.s64 	%rd550, %rd1, %rd549;
	ld.global.u8 	%rd551, [%rd550];
	ld.global.u8 	%rd552, [%rd550+1];
	shl.b64 	%rd553, %rd552, 8;
	or.b64  	%rd554, %rd553, %rd551;
	ld.global.u8 	%rd555, [%rd550+2];
	shl.b64 	%rd556, %rd555, 16;
	ld.global.u8 	%rd557, [%rd550+3];
	shl.b64 	%rd558, %rd557, 24;
	or.b64  	%rd559, %rd558, %rd556;
	or.b64  	%rd560, %rd559, %rd554;
	ld.global.u8 	%rd561, [%rd550+4];
	ld.global.u8 	%rd562, [%rd550+5];
	shl.b64 	%rd563, %rd562, 8;
	or.b64  	%rd564, %rd563, %rd561;
	ld.global.u8 	%rd565, [%rd550+6];
	shl.b64 	%rd566, %rd565, 16;
	ld.global.u8 	%rd567, [%rd550+7];
	shl.b64 	%rd568, %rd567, 24;
	or.b64  	%rd569, %rd568, %rd566;
	or.b64  	%rd570, %rd569, %rd564;
	shl.b64 	%rd571, %rd570, 32;
	or.b64  	%rd572, %rd571, %rd560;
	and.b64  	%rd573, %rd572, %rd548;
	popc.b64 	%r19, %rd573;
	cvt.u64.u32 	%rd574, %r19;
	add.s64 	%rd575, %rd574, %rd522;
	st.global.u64 	[%rd5], %rd575;
	add.s64 	%rd576, %rd791, 24;
	and.b64  	%rd577, %rd576, 4294967295;
	add.s64 	%rd578, %rd577, %rd3;
	add.s64 	%rd579, %rd1, %rd578;
	ld.global.u8 	%rd580, [%rd579];
	ld.global.u8 	%rd581, [%rd579+1];
	shl.b64 	%rd582, %rd581, 8;
	or.b64  	%rd583, %rd582, %rd580;
	ld.global.u8 	%rd584, [%rd579+2];
	shl.b64 	%rd585, %rd584, 16;
	ld.global.u8 	%rd586, [%rd579+3];
	shl.b64 	%rd587, %rd586, 24;
	or.b64  	%rd588, %rd587, %rd585;
	or.b64  	%rd589, %rd588, %rd583;
	ld.global.u8 	%rd590, [%rd579+4];
	ld.global.u8 	%rd591, [%rd579+5];
	shl.b64 	%rd592, %rd591, 8;
	or.b64  	%rd593, %rd592, %rd590;
	ld.global.u8 	%rd594, [%rd579+6];
	shl.b64 	%rd595, %rd594, 16;
	ld.global.u8 	%rd596, [%rd579+7];
	shl.b64 	%rd597, %rd596, 24;
	or.b64  	%rd598, %rd597, %rd595;
	or.b64  	%rd599, %rd598, %rd593;
	shl.b64 	%rd600, %rd599, 32;
	or.b64  	%rd601, %rd600, %rd589;
	add.s64 	%rd602, %rd577, %rd11;
	add.s64 	%rd603, %rd1, %rd602;
	ld.global.u8 	%rd604, [%rd603];
	ld.global.u8 	%rd605, [%rd603+1];
	shl.b64 	%rd606, %rd605, 8;
	or.b64  	%rd607, %rd606, %rd604;
	ld.global.u8 	%rd608, [%rd603+2];
	shl.b64 	%rd609, %rd608, 16;
	ld.global.u8 	%rd610, [%rd603+3];
	shl.b64 	%rd611, %rd610, 24;
	or.b64  	%rd612, %rd611, %rd609;
	or.b64  	%rd613, %rd612, %rd607;
	ld.global.u8 	%rd614, [%rd603+4];
	ld.global.u8 	%rd615, [%rd603+5];
	shl.b64 	%rd616, %rd615, 8;
	or.b64  	%rd617, %rd616, %rd614;
	ld.global.u8 	%rd618, [%rd603+6];
	shl.b64 	%rd619, %rd618, 16;
	ld.global.u8 	%rd620, [%rd603+7];
	shl.b64 	%rd621, %rd620, 24;
	or.b64  	%rd622, %rd621, %rd619;
	or.b64  	%rd623, %rd622, %rd617;
	shl.b64 	%rd624, %rd623, 32;
	or.b64  	%rd625, %rd624, %rd613;
	and.b64  	%rd626, %rd625, %rd601;
	popc.b64 	%r20, %rd626;
	cvt.u64.u32 	%rd627, %r20;
	add.s64 	%rd790, %rd627, %rd575;
	st.global.u64 	[%rd5], %rd790;
	add.s64 	%rd628, %rd791, 32;
	and.b64  	%rd791, %rd628, 4294967295;
$L__BB0_11:
	setp.eq.s64 	%p9, %rd9, 0;
	@%p9 bra 	$L__BB0_16;
	and.b64  	%rd629, %rd6, 24;
	setp.eq.s64 	%p10, %rd629, 0;
	@%p10 bra 	$L__BB0_14;
	add.s64 	%rd630, %rd791, %rd3;
	add.s64 	%rd631, %rd1, %rd630;
	ld.global.u8 	%rd632, [%rd631];
	ld.global.u8 	%rd633, [%rd631+1];
	shl.b64 	%rd634, %rd633, 8;
	or.b64  	%rd635, %rd634, %rd632;
	ld.global.u8 	%rd636, [%rd631+2];
	shl.b64 	%rd637, %rd636, 16;
	ld.global.u8 	%rd638, [%rd631+3];
	shl.b64 	%rd639, %rd638, 24;
	or.b64  	%rd640, %rd639, %rd637;
	or.b64  	%rd641, %rd640, %rd635;
	ld.global.u8 	%rd642, [%rd631+4];
	ld.global.u8 	%rd643, [%rd631+5];
	shl.b64 	%rd644, %rd643, 8;
	or.b64  	%rd645, %rd644, %rd642;
	ld.global.u8 	%rd646, [%rd631+6];
	shl.b64 	%rd647, %rd646, 16;
	ld.global.u8 	%rd648, [%rd631+7];
	shl.b64 	%rd649, %rd648, 24;
	or.b64  	%rd650, %rd649, %rd647;
	or.b64  	%rd651, %rd650, %rd645;
	shl.b64 	%rd652, %rd651, 32;
	or.b64  	%rd653, %rd652, %rd641;
	add.s64 	%rd654, %rd791, %rd11;
	add.s64 	%rd655, %rd1, %rd654;
	ld.global.u8 	%rd656, [%rd655];
	ld.global.u8 	%rd657, [%rd655+1];
	shl.b64 	%rd658, %rd657, 8;
	or.b64  	%rd659, %rd658, %rd656;
	ld.global.u8 	%rd660, [%rd655+2];
	shl.b64 	%rd661, %rd660, 16;
	ld.global.u8 	%rd662, [%rd655+3];
	shl.b64 	%rd663, %rd662, 24;
	or.b64  	%rd664, %rd663, %rd661;
	or.b64  	%rd665, %rd664, %rd659;
	ld.global.u8 	%rd666, [%rd655+4];
	ld.global.u8 	%rd667, [%rd655+5];
	shl.b64 	%rd668, %rd667, 8;
	or.b64  	%rd669, %rd668, %rd666;
	ld.global.u8 	%rd670, [%rd655+6];
	shl.b64 	%rd671, %rd670, 16;
	ld.global.u8 	%rd672, [%rd655+7];
	shl.b64 	%rd673, %rd672, 24;
	or.b64  	%rd674, %rd673, %rd671;
	or.b64  	%rd675, %rd674, %rd669;
	shl.b64 	%rd676, %rd675, 32;
	or.b64  	%rd677, %rd676, %rd665;
	and.b64  	%rd678, %rd677, %rd653;
	popc.b64 	%r21, %rd678;
	cvt.u64.u32 	%rd679, %r21;
	add.s64 	%rd680, %rd679, %rd790;
	st.global.u64 	[%rd5], %rd680;
	add.s64 	%rd681, %rd791, 8;
	and.b64  	%rd682, %rd681, 4294967295;
	add.s64 	%rd683, %rd682, %rd3;
	add.s64 	%rd684, %rd1, %rd683;
	ld.global.u8 	%rd685, [%rd684];
	ld.global.u8 	%rd686, [%rd684+1];
	shl.b64 	%rd687, %rd686, 8;
	or.b64  	%rd688, %rd687, %rd685;
	ld.global.u8 	%rd689, [%rd684+2];
	shl.b64 	%rd690, %rd689, 16;
	ld.global.u8 	%rd691, [%rd684+3];
	shl.b64 	%rd692, %rd691, 24;
	or.b64  	%rd693, %rd692, %rd690;
	or.b64  	%rd694, %rd693, %rd688;
	ld.global.u8 	%rd695, [%rd684+4];
	ld.global.u8 	%rd696, [%rd684+5];
	shl.b64 	%rd697, %rd696, 8;
	or.b64  	%rd698, %rd697, %rd695;
	ld.global.u8 	%rd699, [%rd684+6];
	shl.b64 	%rd700, %rd699, 16;
	ld.global.u8 	%rd701, [%rd684+7];
	shl.b64 	%rd702, %rd701, 24;
	or.b64  	%rd703, %rd702, %rd700;
	or.b64  	%rd704, %rd703, %rd698;
	shl.b64 	%rd705, %rd704, 32;
	or.b64  	%rd706, %rd705, %rd694;
	add.s64 	%rd707, %rd682, %rd11;
	add.s64 	%rd708, %rd1, %rd707;
	ld.global.u8 	%rd709, [%rd708];
	ld.global.u8 	%rd710, [%rd708+1];
	shl.b64 	%rd711, %rd710, 8;
	or.b64  	%rd712, %rd711, %rd709;
	ld.global.u8 	%rd713, [%rd708+2];
	shl.b64 	%rd714, %rd713, 16;
	ld.global.u8 	%rd715, [%rd708+3];
	shl.b64 	%rd716, %rd715, 24;
	or.b64  	%rd717, %rd716, %rd714;
	or.b64  	%rd718, %rd717, %rd712;
	ld.global.u8 	%rd719, [%rd708+4];
	ld.global.u8 	%rd720, [%rd708+5];
	shl.b64 	%rd721, %rd720, 8;
	or.b64  	%rd722, %rd721, %rd719;
	ld.global.u8 	%rd723, [%rd708+6];
	shl.b64 	%rd724, %rd723, 16;
	ld.global.u8 	%rd725, [%rd708+7];
	shl.b64 	%rd726, %rd725, 24;
	or.b64  	%rd727, %rd726, %rd724;
	or.b64  	%rd728, %rd727, %rd722;
	shl.b64 	%rd729, %rd728, 32;
	or.b64  	%rd730, %rd729, %rd718;
	and.b64  	%rd731, %rd730, %rd706;
	popc.b64 	%r22, %rd731;
	cvt.u64.u32 	%rd732, %r22;
	add.s64 	%rd790, %rd732, %rd680;
	st.global.u64 	[%rd5], %rd790;
	add.s64 	%rd733, %rd791, 16;
	and.b64  	%rd791, %rd733, 4294967295;
$L__BB0_14:
	and.b64  	%rd734, %rd6, 8;
	setp.ne.s64 	%p11, %rd734, 0;
	@%p11 bra 	$L__BB0_16;
	add.s64 	%rd735, %rd791, %rd3;
	add.s64 	%rd736, %rd1, %rd735;
	ld.global.u8 	%rd737, [%rd736];
	ld.global.u8 	%rd738, [%rd736+1];
	shl.b64 	%rd739, %rd738, 8;
	or.b64  	%rd740, %rd739, %rd737;
	ld.global.u8 	%rd741, [%rd736+2];
	shl.b64 	%rd742, %rd741, 16;
	ld.global.u8 	%rd743, [%rd736+3];
	shl.b64 	%rd744, %rd743, 24;
	or.b64  	%rd745, %rd744, %rd742;
	or.b64  	%rd746, %rd745, %rd740;
	ld.global.u8 	%rd747, [%rd736+4];
	ld.global.u8 	%rd748, [%rd736+5];
	shl.b64 	%rd749, %rd748, 8;
	or.b64  	%rd750, %rd749, %rd747;
	ld.global.u8 	%rd751, [%rd736+6];
	shl.b64 	%rd752, %rd751, 16;
	ld.global.u8 	%rd753, [%rd736+7];
	shl.b64 	%rd754, %rd753, 24;
	or.b64  	%rd755, %rd754, %rd752;
	or.b64  	%rd756, %rd755, %rd750;
	shl.b64 	%rd757, %rd756, 32;
	or.b64  	%rd758, %rd757, %rd746;
	add.s64 	%rd759, %rd791, %rd11;
	add.s64 	%rd760, %rd1, %rd759;
	ld.global.u8 	%rd761, [%rd760];
	ld.global.u8 	%rd762, [%rd760+1];
	shl.b64 	%rd763, %rd762, 8;
	or.b64  	%rd764, %rd763, %rd761;
	ld.global.u8 	%rd765, [%rd760+2];
	shl.b64 	%rd766, %rd765, 16;
	ld.global.u8 	%rd767, [%rd760+3];
	shl.b64 	%rd768, %rd767, 24;
	or.b64  	%rd769, %rd768, %rd766;
	or.b64  	%rd770, %rd769, %rd764;
	ld.global.u8 	%rd771, [%rd760+4];
	ld.global.u8 	%rd772, [%rd760+5];
	shl.b64 	%rd773, %rd772, 8;
	or.b64  	%rd774, %rd773, %rd771;
	ld.global.u8 	%rd775, [%rd760+6];
	shl.b64 	%rd776, %rd775, 16;
	ld.global.u8 	%rd777, [%rd760+7];
	shl.b64 	%rd778, %rd777, 24;
	or.b64  	%rd779, %rd778, %rd776;
	or.b64  	%rd780, %rd779, %rd774;
	shl.b64 	%rd781, %rd780, 32;
	or.b64  	%rd782, %rd781, %rd770;
	and.b64  	%rd783, %rd782, %rd758;
	popc.b64 	%r23, %rd783;
	cvt.u64.u32 	%rd784, %r23;
	add.s64 	%rd785, %rd784, %rd790;
	st.global.u64 	[%rd5], %rd785;
$L__BB0_16:
	cvt.u32.u64 	%r24, %rd10;
	add.s32 	%r26, %r24, 1;
	setp.ne.s32 	%p12, %r26, %r7;
	@%p12 bra 	$L__BB0_4;
$L__BB0_17:
	ret;

}


// ===== COMPILED SASS (sm_100) =====

	.target	sm_100

	.elftype	@"ET_EXEC"


//--------------------- .note.nv.tkinfo           --------------------------
	.section	.note.nv.tkinfo,"",@"SHT_NOTE"
	.sectionflags	@"SHF_NOTE_NV_TKINFO"
	.tkinfo
        /*0018*/ 	.word	0x00000002
        /*0030*/ 	.string	""
        /*0030*/ 	.string	"ptxas"
        /*0030*/ 	.string	"Cuda compilation tools, release 13.0, V13.0.88"
        /*0030*/ 	.string	"Build cuda_13.0.r13.0/compiler.36424714_0"
        /*0030*/ 	.string	"-arch sm_100 -m 64 "



//--------------------- .note.nv.cuinfo           --------------------------
	.section	.note.nv.cuinfo,"",@"SHT_NOTE"
	.sectionflags	@"SHF_NOTE_NV_CUINFO"
        /*0018*/ 	.short	0x0002
        /*001a*/ 	.short	0x0064
        /*001c*/ 	.short	0x0082
	.zero		2


//--------------------- .nv.info                  --------------------------
	.section	.nv.info,"",@"SHT_CUDA_INFO"
	.align	4


	//----- nvinfo : EIATTR_REGCOUNT
	.align		4
        /*0000*/ 	.byte	0x04, 0x2f
        /*0002*/ 	.short	(.L_1 - .L_0)
	.align		4
.L_0:
        /*0004*/ 	.word	index@(_Z7tcdbgpuyPyPb)
        /*0008*/ 	.word	0x00000020


	//----- nvinfo : EIATTR_FRAME_SIZE
	.align		4
.L_1:
        /*000c*/ 	.byte	0x04, 0x11
        /*000e*/ 	.short	(.L_3 - .L_2)
	.align		4
.L_2:
        /*0010*/ 	.word	index@(_Z7tcdbgpuyPyPb)
        /*0014*/ 	.word	0x00000000


	//----- nvinfo : EIATTR_MIN_STACK_SIZE
	.align		4
.L_3:
        /*0018*/ 	.byte	0x04, 0x12
        /*001a*/ 	.short	(.L_5 - .L_4)
	.align		4
.L_4:
        /*001c*/ 	.word	index@(_Z7tcdbgpuyPyPb)
        /*0020*/ 	.word	0x00000000
.L_5:


//--------------------- .nv.compat                --------------------------
	.section	.nv.compat,"",@"SHT_CUDA_COMPAT_INFO"
	.align	4
        /*0000*/ 	.byte	0x02, 0x09, 0x00, 0x00, 0x02, 0x02, 0x01, 0x00, 0x02, 0x05, 0x05, 0x00, 0x03, 0x07, 0x01, 0x01
        /*0010*/ 	.byte	0x02, 0x03, 0x00, 0x00, 0x02, 0x06, 0x01, 0x00, 0x04, 0x0b, 0x08, 0x00, 0x09, 0x00, 0x00, 0x00
        /*0020*/ 	.byte	0x00, 0x00, 0x00, 0x00


//--------------------- .nv.info._Z7tcdbgpuyPyPb  --------------------------
	.section	.nv.info._Z7tcdbgpuyPyPb,"",@"SHT_CUDA_INFO"
	.sectionflags	@""
	.align	4


	//----- nvinfo : EIATTR_CUDA_API_VERSION
	.align		4
        /*0000*/ 	.byte	0x04, 0x37
        /*0002*/ 	.short	(.L_7 - .L_6)
.L_6:
        /*0004*/ 	.word	0x00000082


	//----- nvinfo : EIATTR_KPARAM_INFO
	.align		4
.L_7:
        /*0008*/ 	.byte	0x04, 0x17
        /*000a*/ 	.short	(.L_9 - .L_8)
.L_8:
        /*000c*/ 	.word	0x00000000
        /*0010*/ 	.short	0x0002
        /*0012*/ 	.short	0x0010
        /*0014*/ 	.byte	0x00, 0xf5, 0x21, 0x00


	//----- nvinfo : EIATTR_KPARAM_INFO
	.align		4
.L_9:
        /*0018*/ 	.byte	0x04, 0x17
        /*001a*/ 	.short	(.L_11 - .L_10)
.L_10:
        /*001c*/ 	.word	0x00000000
        /*0020*/ 	.short	0x0001
        /*0022*/ 	.short	0x0008
        /*0024*/ 	.byte	0x00, 0xf5, 0x21, 0x00


	//----- nvinfo : EIATTR_KPARAM_INFO
	.align		4
.L_11:
        /*0028*/ 	.byte	0x04, 0x17
        /*002a*/ 	.short	(.L_13 - .L_12)
.L_12:
        /*002c*/ 	.word	0x00000000
        /*0030*/ 	.short	0x0000
        /*0032*/ 	.short	0x0000
        /*0034*/ 	.byte	0x00, 0xf0, 0x21, 0x00


	//----- nvinfo : EIATTR_SPARSE_MMA_MASK
	.align		4
.L_13:
        /*0038*/ 	.byte	0x03, 0x50
        /*003a*/ 	.short	0x0000


	//----- nvinfo : EIATTR_MAXREG_COUNT
	.align		4
        /*003c*/ 	.byte	0x03, 0x1b
        /*003e*/ 	.short	0x00ff


	//----- nvinfo : EIATTR_MERCURY_ISA_VERSION
	.align		4
        /*0040*/ 	.byte	0x03, 0x5f
        /*0042*/ 	.short	0x0101


	//----- nvinfo : EIATTR_VRC_CTA_INIT_COUNT
	.align		4
        /*0044*/ 	.byte	0x02, 0x4a
	.zero		1
	.zero		1


	//----- nvinfo : EIATTR_EXIT_INSTR_OFFSETS
	.align		4
        /*0048*/ 	.byte	0x04, 0x1c
        /*004a*/ 	.short	(.L_15 - .L_14)


	//   ....[0]....
.L_14:
        /*004c*/ 	.word	0x00000080


	//   ....[1]....
        /*0050*/ 	.word	0x000000a0


	//   ....[2]....
        /*0054*/ 	.word	0x000000d0


	//   ....[3]....
        /*0058*/ 	.word	0x00002e00


	//----- nvinfo : EIATTR_CRS_STACK_SIZE
	.align		4
.L_15:
        /*005c*/ 	.byte	0x04, 0x1e
        /*005e*/ 	.short	(.L_17 - .L_16)
.L_16:
        /*0060*/ 	.word	0x00000000


	//----- nvinfo : EIATTR_CBANK_PARAM_SIZE
	.align		4
.L_17:
        /*0064*/ 	.byte	0x03, 0x19
        /*0066*/ 	.short	0x0018


	//----- nvinfo : EIATTR_PARAM_CBANK
	.align		4
        /*0068*/ 	.byte	0x04, 0x0a
        /*006a*/ 	.short	(.L_19 - .L_18)
	.align		4
.L_18:
        /*006c*/ 	.word	index@(.nv.constant0._Z7tcdbgpuyPyPb)
        /*0070*/ 	.short	0x0380
        /*0072*/ 	.short	0x0018


	//----- nvinfo : EIATTR_SW_WAR
	.align		4
.L_19:
        /*0074*/ 	.byte	0x04, 0x36
        /*0076*/ 	.short	(.L_21 - .L_20)
.L_20:
        /*0078*/ 	.word	0x00000008
.L_21:


//--------------------- .nv.callgraph             --------------------------
	.section	.nv.callgraph,"",@"SHT_CUDA_CALLGRAPH"
	.align	4
	.sectionentsize	8
	.align		4
        /*0000*/ 	.word	0x00000000
	.align		4
        /*0004*/ 	.word	0xffffffff
	.align		4
        /*0008*/ 	.word	0x00000000
	.align		4
        /*000c*/ 	.word	0xfffffffe
	.align		4
        /*0010*/ 	.word	0x00000000
	.align		4
        /*0014*/ 	.word	0xfffffffd
	.align		4
        /*0018*/ 	.word	0x00000000
	.align		4
        /*001c*/ 	.word	0xfffffffc


//--------------------- .text._Z7tcdbgpuyPyPb     --------------------------
	.section	.text._Z7tcdbgpuyPyPb,"ax",@progbits
	.align	128
        .global         _Z7tcdbgpuyPyPb
        .type           _Z7tcdbgpuyPyPb,@function
        .size           _Z7tcdbgpuyPyPb,(.L_x_8 - _Z7tcdbgpuyPyPb)
        .other          _Z7tcdbgpuyPyPb,@"STO_CUDA_ENTRY STV_DEFAULT"
_Z7tcdbgpuyPyPb:
.text._Z7tcdbgpuyPyPb:
[----:B------:R-:W-:Y:S01]  /*0000*/  LDC R1, c[0x0][0x37c] ;  /* 0x0000df00ff017b82 */ /* 0x000fe20000000800 */
[----:B------:R-:W0:Y:S07]  /*0010*/  S2R R0, SR_TID.X ;  /* 0x0000000000007919 */ /* 0x000e2e0000002100 */
[----:B------:R-:W0:Y:S08]  /*0020*/  S2UR UR4, SR_CTAID.X ;  /* 0x00000000000479c3 */ /* 0x000e300000002500 */
[----:B------:R-:W0:Y:S08]  /*0030*/  LDC R11, c[0x0][0x360] ;  /* 0x0000d800ff0b7b82 */ /* 0x000e300000000800 */
[----:B------:R-:W1:Y:S01]  /*0040*/  LDC.64 R12, c[0x0][0x380] ;  /* 0x0000e000ff0c7b82 */ /* 0x000e620000000a00 */
[----:B0-----:R-:W-:-:S05]  /*0050*/  IMAD R11, R11, UR4, R0 ;  /* 0x000000040b0b7c24 */ /* 0x001fca000f8e0200 */
[----:B-1----:R-:W-:-:S04]  /*0060*/  ISETP.GE.U32.AND P0, PT, R11, R12, PT ;  /* 0x0000000c0b00720c */ /* 0x002fc80003f06070 */
[----:B------:R-:W-:-:S13]  /*0070*/  ISETP.GE.U32.AND.EX P0, PT, RZ, R13, PT, P0 ;  /* 0x0000000dff00720c */ /* 0x000fda0003f06100 */
[----:B------:R-:W-:Y:S05]  /*0080*/  @P0 EXIT ;  /* 0x000000000000094d */ /* 0x000fea0003800000 */
[----:B------:R-:W-:-:S13]  /*0090*/  ISETP.NE.AND P0, PT, R11, RZ, PT ;  /* 0x000000ff0b00720c */ /* 0x000fda0003f05270 */
[----:B------:R-:W-:Y:S05]  /*00a0*/  @!P0 EXIT ;  /* 0x000000000000894d */ /* 0x000fea0003800000 */
[----:B------:R-:W-:-:S04]  /*00b0*/  ISETP.NE.U32.AND P0, PT, R12, 0x7, PT ;  /* 0x000000070c00780c */ /* 0x000fc80003f05070 */
[----:B------:R-:W-:-:S13]  /*00c0*/  ISETP.NE.AND.EX P0, PT, R13, RZ, PT, P0 ;  /* 0x000000ff0d00720c */ /* 0x000fda0003f05300 */
[----:B------:R-:W-:Y:S05]  /*00d0*/  @!P0 EXIT ;  /* 0x000000000000894d */ /* 0x000fea0003800000 */
[----:B------:R-:W0:Y:S01]  /*00e0*/  LDCU.64 UR4, c[0x0][0x388] ;  /* 0x00007100ff0477ac */ /* 0x000e220008000a00 */
[----:B------:R-:W-:Y:S01]  /*00f0*/  IADD3 R0, P1, PT, R12, -0x8, RZ ;  /* 0xfffffff80c007810 */ /* 0x000fe20007f3e0ff */
[----:B------:R-:W-:Y:S01]  /*0100*/  IMAD.MOV.U32 R15, RZ, RZ, RZ ;  /* 0x000000ffff0f7224 */ /* 0x000fe200078e00ff */
[----:B------:R-:W1:Y:S02]  /*0110*/  LDCU.64 UR8, c[0x0][0x358] ;  /* 0x00006b00ff0877ac */ /* 0x000e640008000a00 */
[----:B------:R-:W-:Y:S02]  /*0120*/  IADD3.X R13, PT, PT, R13, -0x1, RZ, P1, !PT ;  /* 0xffffffff0d0d7810 */ /* 0x000fe40000ffe4ff */
[----:B0-----:R-:W-:-:S04]  /*0130*/  LEA R2, P0, R11, UR4, 0x3 ;  /* 0x000000040b027c11 */ /* 0x001fc8000f8018ff */
[----:B-1----:R-:W-:-:S09]  /*0140*/  LEA.HI.X R3, R11, UR5, RZ, 0x3, P0 ;  /* 0x000000050b037c11 */ /* 0x002fd200080f1cff */
.L_x_6:
[----:B0-----:R-:W0:Y:S01]  /*0150*/  LDC.64 R4, c[0x0][0x380] ;  /* 0x0000e000ff047b82 */ /* 0x001e220000000a00 */
[----:B-12--5:R-:W-:Y:S02]  /*0160*/  IMAD.MOV.U32 R8, RZ, RZ, R15 ;  /* 0x000000ffff087224 */ /* 0x026fe400078e000f */
[----:B------:R-:W-:-:S05]  /*0170*/  IMAD.MOV.U32 R9, RZ, RZ, RZ ;  /* 0x000000ffff097224 */ /* 0x000fca00078e00ff */
[----:B------:R-:W1:Y:S01]  /*0180*/  LDC.64 R6, c[0x0][0x390] ;  /* 0x0000e400ff067b82 */ /* 0x000e620000000a00 */
[----:B0-----:R-:W-:-:S04]  /*0190*/  IMAD.WIDE.U32 R8, R11, R4, R8 ;  /* 0x000000040b087225 */ /* 0x001fc800078e0008 */
[----:B------:R-:W-:Y:S01]  /*01a0*/  IMAD R10, R11, R5, RZ ;  /* 0x000000050b0a7224 */ /* 0x000fe200078e02ff */
[----:B-1----:R-:W-:-:S04]  /*01b0*/  IADD3 R8, P0, PT, R8, R6, RZ ;  /* 0x0000000608087210 */ /* 0x002fc80007f1e0ff */
[----:B------:R-:W-:-:S05]  /*01c0*/  IADD3.X R9, PT, PT, R7, R9, R10, P0, !PT ;  /* 0x0000000907097210 */ /* 0x000fca00007fe40a */
[----:B------:R-:W2:Y:S01]  /*01d0*/  LDG.E.U8 R8, desc[UR8][R8.64] ;  /* 0x0000000808087981 */ /* 0x000ea2000c1e1100 */
[----:B------:R-:W-:Y:S01]  /*01e0*/  BSSY.RECONVERGENT B0, `(.L_x_0) ;  /* 0x00002be000007945 */ /* 0x000fe20003800200 */
[----:B--2---:R-:W-:-:S13]  /*01f0*/  ISETP.NE.AND P0, PT, R8, RZ, PT ;  /* 0x000000ff0800720c */ /* 0x004fda0003f05270 */
[----:B------:R-:W-:Y:S05]  /*0200*/  @!P0 BRA `(.L_x_1) ;  /* 0x0000002800ec8947 */ /* 0x000fea0003800000 */
[----:B------:R0:W5:Y:S01]  /*0210*/  LDG.E.64 R8, desc[UR8][R2.64] ;  /* 0x0000000802087981 */ /* 0x000162000c1e1b00 */
[----:B------:R-:W-:Y:S01]  /*0220*/  ISETP.GE.U32.AND P0, PT, R0, 0x38, PT ;  /* 0x000000380000780c */ /* 0x000fe20003f06070 */
[----:B------:R-:W-:Y:S01]  /*0230*/  UMOV UR4, URZ ;  /* 0x000000ff00047c82 */ /* 0x000fe20008000000 */
[----:B------:R-:W-:Y:S02]  /*0240*/  UMOV UR5, URZ ;  /* 0x000000ff00057c82 */ /* 0x000fe40008000000 */
[----:B------:R-:W-:-:S13]  /*0250*/  ISETP.GE.U32.AND.EX P0, PT, R13, RZ, PT, P0 ;  /* 0x000000ff0d00720c */ /* 0x000fda0003f06100 */
[----:B0-----:R-:W-:Y:S05]  /*0260*/  @!P0 BRA `(.L_x_2) ;  /* 0x0000001400548947 */ /* 0x001fea0003800000 */
[----:B------:R-:W-:Y:S01]  /*0270*/  SHF.R.U64 R12, R0, 0x3, R13 ;  /* 0x00000003000c7819 */ /* 0x000fe2000000120d */
[----:B------:R-:W0:Y:S03]  /*0280*/  LDCU.64 UR6, c[0x0][0x390] ;  /* 0x00007200ff0677ac */ /* 0x000e260008000a00 */
[----:B------:R-:W-:Y:S01]  /*0290*/  IADD3 R12, P0, PT, R12, 0x1, RZ ;  /* 0x000000010c0c7810 */ /* 0x000fe20007f1e0ff */
[----:B------:R-:W-:Y:S01]  /*02a0*/  UMOV UR4, URZ ;  /* 0x000000ff00047c82 */ /* 0x000fe20008000000 */
[----:B------:R-:W-:Y:S02]  /*02b0*/  UMOV UR5, URZ ;  /* 0x000000ff00057c82 */ /* 0x000fe40008000000 */
[----:B------:R-:W-:Y:S02]  /*02c0*/  LEA.HI.X R14, R13, RZ, RZ, 0x1d, P0 ;  /* 0x000000ff0d0e7211 */ /* 0x000fe400000fecff */
[----:B------:R-:W-:-:S02]  /*02d0*/  LOP3.LUT R12, R12, 0xfffffff8, RZ, 0xc0, !PT ;  /* 0xfffffff80c0c7812 */ /* 0x000fc400078ec0ff */
[----:B------:R-:W-:-:S07]  /*02e0*/  LOP3.LUT R14, R14, 0x3fffffff, RZ, 0xc0, !PT ;  /* 0x3fffffff0e0e7812 */ /* 0x000fce00078ec0ff */
.L_x_3:
[----:B0-----:R-:W-:-:S04]  /*02f0*/  IMAD.WIDE.U32 R16, R11, R4, UR6 ;  /* 0x000000060b107e25 */ /* 0x001fc8000f8e0004 */
[----:B------:R-:W-:-:S05]  /*0300*/  IMAD.IADD R17, R10, 0x1, R17 ;  /* 0x000000010a117824 */ /* 0x000fca00078e0211 */
[----:B------:R-:W2:Y:S04]  /*0310*/  LDG.E.U8 R24, desc[UR8][R16.64+0x2] ;  /* 0x0000020810187981 */ /* 0x000ea8000c1e1100 */
[----:B------:R-:W3:Y:S04]  /*0320*/  LDG.E.U8 R25, desc[UR8][R16.64+0x3] ;  /* 0x0000030810197981 */ /* 0x000ee8000c1e1100 */
[----:B------:R-:W4:Y:S04]  /*0330*/  LDG.E.U8 R18, desc[UR8][R16.64] ;  /* 0x0000000810127981 */ /* 0x000f28000c1e1100 */
[----:B------:R-:W4:Y:S04]  /*0340*/  LDG.E.U8 R19, desc[UR8][R16.64+0x1] ;  /* 0x0000010810137981 */ /* 0x000f28000c1e1100 */
[----:B------:R-:W4:Y:S04]  /*0350*/  LDG.E.U8 R20, desc[UR8][R16.64+0x4] ;  /* 0x0000040810147981 */ /* 0x000f28000c1e1100 */
[----:B------:R-:W4:Y:S04]  /*0360*/  LDG.E.U8 R21, desc[UR8][R16.64+0x5] ;  /* 0x0000050810157981 */ /* 0x000f28000c1e1100 */
[----:B------:R-:W4:Y:S04]  /*0370*/  LDG.E.U8 R22, desc[UR8][R16.64+0x6] ;  /* 0x0000060810167981 */ /* 0x000f28000c1e1100 */
[----:B------:R-:W4:Y:S01]  /*0380*/  LDG.E.U8 R23, desc[UR8][R16.64+0x7] ;  /* 0x0000070810177981 */ /* 0x000f22000c1e1100 */
[----:B--2---:R-:W-:-:S02]  /*0390*/  IMAD.U32 R24, R24, 0x10000, RZ ;  /* 0x0001000018187824 */ /* 0x004fc400078e00ff */
[----:B---3--:R-:W-:Y:S01]  /*03a0*/  IMAD.SHL.U32 R25, R25, 0x1000000, RZ ;  /* 0x0100000019197824 */ /* 0x008fe200078e00ff */
[----:B----4-:R-:W-:-:S04]  /*03b0*/  PRMT R18, R18, 0x6540, R19 ;  /* 0x0000654012127816 */ /* 0x010fc80000000013 */
[----:B------:R-:W-:Y:S01]  /*03c0*/  LOP3.LUT R24, R18, R25, R24, 0xfe, !PT ;  /* 0x0000001912187212 */ /* 0x000fe200078efe18 */
[----:B------:R-:W-:Y:S01]  /*03d0*/  IMAD.WIDE.U32 R18, R15, R4, UR6 ;  /* 0x000000060f127e25 */ /* 0x000fe2000f8e0004 */
[----:B------:R-:W-:-:S03]  /*03e0*/  PRMT R25, R20, 0x6540, R21 ;  /* 0x0000654014197816 */ /* 0x000fc60000000015 */
[----:B------:R-:W-:Y:S02]  /*03f0*/  IMAD R19, R15, R5, R19 ;  /* 0x000000050f137224 */ /* 0x000fe400078e0213 */
[----:B------:R-:W-:-:S03]  /*0400*/  IMAD.U32 R20, R22, 0x10000, RZ ;  /* 0x0001000016147824 */ /* 0x000fc600078e00ff */
[----:B------:R-:W2:Y:S01]  /*0410*/  LDG.E.U8 R21, desc[UR8][R18.64] ;  /* 0x0000000812157981 */ /* 0x000ea2000c1e1100 */
[----:B------:R-:W-:-:S03]  /*0420*/  IMAD.SHL.U32 R23, R23, 0x1000000, RZ ;  /* 0x0100000017177824 */ /* 0x000fc600078e00ff */
[----:B------:R-:W2:Y:S02]  /*0430*/  LDG.E.U8 R22, desc[UR8][R18.64+0x1] ;  /* 0x0000010812167981 */ /* 0x000ea4000c1e1100 */
[----:B------:R-:W-:Y:S02]  /*0440*/  LOP3.LUT R20, R25, R23, R20, 0xfe, !PT ;  /* 0x0000001719147212 */ /* 0x000fe400078efe14 */
[----:B------:R-:W3:Y:S04]  /*0450*/  LDG.E.U8 R23, desc[UR8][R18.64+0x2] ;  /* 0x0000020812177981 */ /* 0x000ee8000c1e1100 */
[----:B------:R-:W4:Y:S01]  /*0460*/  LDG.E.U8 R25, desc[UR8][R18.64+0x3] ;  /* 0x0000030812197981 */ /* 0x000f22000c1e1100 */
[----:B--2---:R-:W-:Y:S01]  /*0470*/  PRMT R21, R21, 0x6540, R22 ;  /* 0x0000654015157816 */ /* 0x004fe20000000016 */
[----:B---3--:R-:W-:-:S02]  /*0480*/  IMAD.U32 R23, R23, 0x10000, RZ ;  /* 0x0001000017177824 */ /* 0x008fc400078e00ff */
[----:B----4-:R-:W-:Y:S02]  /*0490*/  IMAD.SHL.U32 R22, R25, 0x1000000, RZ ;  /* 0x0100000019167824 */ /* 0x010fe400078e00ff */
[----:B------:R-:W2:Y:S03]  /*04a0*/  LDG.E.U8 R25, desc[UR8][R18.64+0x7] ;  /* 0x0000070812197981 */ /* 0x000ea6000c1e1100 */
[----:B------:R-:W-:Y:S02]  /*04b0*/  LOP3.LUT R27, R21, R22, R23, 0xfe, !PT ;  /* 0x00000016151b7212 */ /* 0x000fe400078efe17 */
[----:B------:R-:W3:Y:S04]  /*04c0*/  LDG.E.U8 R21, desc[UR8][R18.64+0x4] ;  /* 0x0000040812157981 */ /* 0x000ee8000c1e1100 */
[----:B------:R-:W3:Y:S04]  /*04d0*/  LDG.E.U8 R22, desc[UR8][R18.64+0x5] ;  /* 0x0000050812167981 */ /* 0x000ee8000c1e1100 */
[----:B------:R-:W4:Y:S01]  /*04e0*/  LDG.E.U8 R23, desc[UR8][R18.64+0x6] ;  /* 0x0000060812177981 */ /* 0x000f22000c1e1100 */
[----:B------:R-:W-:-:S02]  /*04f0*/  LOP3.LUT R24, R27, R24, RZ, 0xc0, !PT ;  /* 0x000000181b187212 */ /* 0x000fc400078ec0ff */
[----:B---3--:R-:W-:Y:S01]  /*0500*/  PRMT R21, R21, 0x6540, R22 ;  /* 0x0000654015157816 */ /* 0x008fe20000000016 */
[----:B--2---:R-:W-:Y:S02]  /*0510*/  IMAD.SHL.U32 R22, R25, 0x1000000, RZ ;  /* 0x0100000019167824 */ /* 0x004fe400078e00ff */
[----:B----4-:R-:W-:-:S05]  /*0520*/  IMAD.U32 R23, R23, 0x10000, RZ ;  /* 0x0001000017177824 */ /* 0x010fca00078e00ff */
[----:B------:R-:W-:-:S04]  /*0530*/  LOP3.LUT R23, R21, R22, R23, 0xfe, !PT ;  /* 0x0000001615177212 */ /* 0x000fc800078efe17 */
[----:B------:R-:W-:Y:S01]  /*0540*/  LOP3.LUT R22, R23, R20, RZ, 0xc0, !PT ;  /* 0x0000001417167212 */ /* 0x000fe200078ec0ff */
[----:B------:R-:W-:Y:S08]  /*0550*/  POPC R21, R24 ;  /* 0x0000001800157309 */ /* 0x000ff00000000000 */
[----:B------:R-:W0:Y:S02]  /*0560*/  POPC R20, R22 ;  /* 0x0000001600147309 */ /* 0x000e240000000000 */
[----:B0-----:R-:W-:-:S05]  /*0570*/  IMAD.IADD R21, R21, 0x1, R20 ;  /* 0x0000000115157824 */ /* 0x001fca00078e0214 */
[----:B-----5:R-:W-:-:S05]  /*0580*/  IADD3 R8, P0, PT, R21, R8, RZ ;  /* 0x0000000815087210 */ /* 0x020fca0007f1e0ff */
[----:B------:R-:W-:-:S05]  /*0590*/  IMAD.X R9, RZ, RZ, R9, P0 ;  /* 0x000000ffff097224 */ /* 0x000fca00000e0609 */
[----:B------:R0:W-:Y:S04]  /*05a0*/  STG.E.64 desc[UR8][R2.64], R8 ;  /* 0x0000000802007986 */ /* 0x0001e8000c101b08 */
[----:B------:R-:W2:Y:S04]  /*05b0*/  LDG.E.U8 R20, desc[UR8][R16.64+0x8] ;  /* 0x0000080810147981 */ /* 0x000ea8000c1e1100 */
[----:B------:R-:W2:Y:S04]  /*05c0*/  LDG.E.U8 R21, desc[UR8][R16.64+0x9] ;  /* 0x0000090810157981 */ /* 0x000ea8000c1e1100 */
[----:B------:R-:W3:Y:S04]  /*05d0*/  LDG.E.U8 R25, desc[UR8][R18.64+0x8] ;  /* 0x0000080812197981 */ /* 0x000ee8000c1e1100 */
[----:B------:R-:W3:Y:S04]  /*05e0*/  LDG.E.U8 R26, desc[UR8][R18.64+0x9] ;  /* 0x00000908121a7981 */ /* 0x000ee8000c1e1100 */
[----:B------:R-:W4:Y:S04]  /*05f0*/  LDG.E.U8 R23, desc[UR8][R16.64+0xa] ;  /* 0x00000a0810177981 */ /* 0x000f28000c1e1100 */
[----:B------:R-:W4:Y:S04]  /*0600*/  LDG.E.U8 R24, desc[UR8][R16.64+0xb] ;  /* 0x00000b0810187981 */ /* 0x000f28000c1e1100 */
[----:B------:R-:W4:Y:S04]  /*0610*/  LDG.E.U8 R27, desc[UR8][R18.64+0xa] ;  /* 0x00000a08121b7981 */ /* 0x000f28000c1e1100 */
[----:B------:R-:W4:Y:S01]  /*0620*/  LDG.E.U8 R22, desc[UR8][R18.64+0xb] ;  /* 0x00000b0812167981 */ /* 0x000f22000c1e1100 */
[----:B--2---:R-:W-:-:S02]  /*0630*/  PRMT R20, R20, 0x6540, R21 ;  /* 0x0000654014147816 */ /* 0x004fc40000000015 */
[----:B---3--:R-:W-:Y:S01]  /*0640*/  PRMT R21, R25, 0x6540, R26 ;  /* 0x0000654019157816 */ /* 0x008fe2000000001a */
[----:B----4-:R-:W-:Y:S02]  /*0650*/  IMAD.U32 R23, R23, 0x10000, RZ ;  /* 0x0001000017177824 */ /* 0x010fe400078e00ff */
[----:B------:R-:W-:Y:S02]  /*0660*/  IMAD.SHL.U32 R24, R24, 0x1000000, RZ ;  /* 0x0100000018187824 */ /* 0x000fe400078e00ff */
[----:B------:R-:W-:Y:S02]  /*0670*/  IMAD.U32 R26, R27, 0x10000, RZ ;  /* 0x000100001b1a7824 */ /* 0x000fe400078e00ff */
[----:B------:R-:W-:Y:S01]  /*0680*/  IMAD.SHL.U32 R25, R22, 0x1000000, RZ ;  /* 0x0100000016197824 */ /* 0x000fe200078e00ff */
[----:B------:R-:W-:Y:S01]  /*0690*/  LOP3.LUT R20, R20, R24, R23, 0xfe, !PT ;  /* 0x0000001814147212 */ /* 0x000fe200078efe17 */
[----:B------:R-:W2:Y:S03]  /*06a0*/  LDG.E.U8 R22, desc[UR8][R16.64+0xc] ;  /* 0x00000c0810167981 */ /* 0x000ea6000c1e1100 */
[----:B------:R-:W-:Y:S01]  /*06b0*/  LOP3.LUT R21, R21, R25, R26, 0xfe, !PT ;  /* 0x0000001915157212 */ /* 0x000fe200078efe1a */
[----:B------:R-:W2:Y:S04]  /*06c0*/  LDG.E.U8 R23, desc[UR8][R16.64+0xd] ;  /* 0x00000d0810177981 */ /* 0x000ea8000c1e1100 */
[----:B------:R-:W3:Y:S04]  /*06d0*/  LDG.E.U8 R24, desc[UR8][R16.64+0xe] ;  /* 0x00000e0810187981 */ /* 0x000ee8000c1e1100 */
[----:B------:R-:W4:Y:S04]  /*06e0*/  LDG.E.U8 R25, desc[UR8][R16.64+0xf] ;  /* 0x00000f0810197981 */ /* 0x000f28000c1e1100 */
[----:B------:R-:W4:Y:S01]  /*06f0*/  LDG.E.U8 R26, desc[UR8][R18.64+0xf] ;  /* 0x00000f08121a7981 */ /* 0x000f22000c1e1100 */
[----:B--2---:R-:W-:Y:S01]  /*0700*/  PRMT R23, R22, 0x6540, R23 ;  /* 0x0000654016177816 */ /* 0x004fe20000000017 */
[----:B---3--:R-:W-:-:S02]  /*0710*/  IMAD.U32 R22, R24, 0x10000, RZ ;  /* 0x0001000018167824 */ /* 0x008fc400078e00ff */
[----:B------:R-:W2:Y:S01]  /*0720*/  LDG.E.U8 R24, desc[UR8][R18.64+0xd] ;  /* 0x00000d0812187981 */ /* 0x000ea2000c1e1100 */
[----:B----4-:R-:W-:-:S05]  /*0730*/  IMAD.SHL.U32 R25, R25, 0x1000000, RZ ;  /* 0x0100000019197824 */ /* 0x010fca00078e00ff */
[----:B------:R-:W-:Y:S02]  /*0740*/  LOP3.LUT R22, R23, R25, R22, 0xfe, !PT ;  /* 0x0000001917167212 */ /* 0x000fe400078efe16 */
[----:B------:R-:W3:Y:S04]  /*0750*/  LDG.E.U8 R25, desc[UR8][R18.64+0xe] ;  /* 0x00000e0812197981 */ /* 0x000ee8000c1e1100 */
[----:B------:R-:W2:Y:S01]  /*0760*/  LDG.E.U8 R23, desc[UR8][R18.64+0xc] ;  /* 0x00000c0812177981 */ /* 0x000ea2000c1e1100 */
[----:B------:R-:W-:Y:S02]  /*0770*/  IMAD.SHL.U32 R26, R26, 0x1000000, RZ ;  /* 0x010000001a1a7824 */ /* 0x000fe400078e00ff */
[----:B---3--:R-:W-:Y:S01]  /*0780*/  IMAD.U32 R25, R25, 0x10000, RZ ;  /* 0x0001000019197824 */ /* 0x008fe200078e00ff */
[----:B--2---:R-:W-:-:S04]  /*0790*/  PRMT R24, R23, 0x6540, R24 ;  /* 0x0000654017187816 */ /* 0x004fc80000000018 */
[----:B------:R-:W-:Y:S02]  /*07a0*/  LOP3.LUT R25, R24, R26, R25, 0xfe, !PT ;  /* 0x0000001a18197212 */ /* 0x000fe400078efe19 */
[----:B------:R-:W-:Y:S02]  /*07b0*/  LOP3.LUT R23, R21, R20, RZ, 0xc0, !PT ;  /* 0x0000001415177212 */ /* 0x000fe400078ec0ff */
[----:B------:R-:W-:Y:S02]  /*07c0*/  LOP3.LUT R22, R25, R22, RZ, 0xc0, !PT ;  /* 0x0000001619167212 */ /* 0x000fe400078ec0ff */
[----:B------:R-:W-:Y:S08]  /*07d0*/  POPC R20, R23 ;  /* 0x0000001700147309 */ /* 0x000ff00000000000 */
[----:B------:R-:W1:Y:S02]  /*07e0*/  POPC R21, R22 ;  /* 0x0000001600157309 */ /* 0x000e640000000000 */
[----:B-1----:R-:W-:-:S05]  /*07f0*/  IMAD.IADD R21, R20, 0x1, R21 ;  /* 0x0000000114157824 */ /* 0x002fca00078e0215 */
[----:B0-----:R-:W-:-:S05]  /*0800*/  IADD3 R8, P0, PT, R21, R8, RZ ;  /* 0x0000000815087210 */ /* 0x001fca0007f1e0ff */
        /* <DEDUP_REMOVED lines=211> */
[----:B--2---:R-:W-:-:S03]  /*1540*/  PRMT R20, R20, 0x6540, R21 ;  /* 0x0000654014147816 */ /* 0x004fc60000000015 */
[----:B------:R-:W2:Y:S01]  /*1550*/  LDG.E.U8 R21, desc[UR8][R18.64+0x3b] ;  /* 0x00003b0812157981 */ /* 0x000ea2000c1e1100 */
[----:B---3--:R-:W-:Y:S02]  /*1560*/  IMAD.U32 R27, R22, 0x10000, RZ ;  /* 0x00010000161b7824 */ /* 0x008fe400078e00ff */
[----:B----4-:R-:W-:Y:S02]  /*1570*/  IMAD.U32 R22, R25, 0x10000, RZ ;  /* 0x0001000019167824 */ /* 0x010fe400078e00ff */
[----:B------:R-:W-:Y:S01]  /*1580*/  IMAD.SHL.U32 R24, R24, 0x1000000, RZ ;  /* 0x0100000018187824 */ /* 0x000fe200078e00ff */
[----:B------:R-:W-:-:S04]  /*1590*/  PRMT R23, R23, 0x6540, R26 ;  /* 0x0000654017177816 */ /* 0x000fc8000000001a */
[----:B------:R-:W-:Y:S01]  /*15a0*/  LOP3.LUT R20, R20, R24, R27, 0xfe, !PT ;  /* 0x0000001814147212 */ /* 0x000fe200078efe1b */
[----:B------:R-:W3:Y:S04]  /*15b0*/  LDG.E.U8 R26, desc[UR8][R16.64+0x3f] ;  /* 0x00003f08101a7981 */ /* 0x000ee8000c1e1100 */
[----:B------:R-:W4:Y:S04]  /*15c0*/  LDG.E.U8 R24, desc[UR8][R16.64+0x3e] ;  /* 0x00003e0810187981 */ /* 0x000f28000c1e1100 */
[----:B------:R-:W3:Y:S01]  /*15d0*/  LDG.E.U8 R27, desc[UR8][R18.64+0x3c] ;  /* 0x00003c08121b7981 */ /* 0x000ee2000c1e1100 */
[----:B--2---:R-:W-:-:S03]  /*15e0*/  IMAD.SHL.U32 R25, R21, 0x1000000, RZ ;  /* 0x0100000015197824 */ /* 0x004fc600078e00ff */
[----:B------:R1:W2:Y:S02]  /*15f0*/  LDG.E.U8 R21, desc[UR8][R16.64+0x3c] ;  /* 0x00003c0810157981 */ /* 0x0002a4000c1e1100 */
[----:B------:R-:W-:Y:S02]  /*1600*/  LOP3.LUT R23, R23, R25, R22, 0xfe, !PT ;  /* 0x0000001917177212 */ /* 0x000fe400078efe16 */
[----:B------:R-:W2:Y:S04]  /*1610*/  LDG.E.U8 R22, desc[UR8][R18.64+0x3e] ;  /* 0x00003e0812167981 */ /* 0x000ea8000c1e1100 */
[----:B------:R-:W2:Y:S01]  /*1620*/  LDG.E.U8 R25, desc[UR8][R18.64+0x3f] ;  /* 0x00003f0812197981 */ /* 0x000ea2000c1e1100 */
[----:B------:R-:W-:Y:S01]  /*1630*/  LOP3.LUT R20, R23, R20, RZ, 0xc0, !PT ;  /* 0x0000001417147212 */ /* 0x000fe200078ec0ff */
[----:B----4-:R-:W-:Y:S01]  /*1640*/  IMAD.U32 R24, R24, 0x10000, RZ ;  /* 0x0001000018187824 */ /* 0x010fe200078e00ff */
[----:B---3--:R-:W-:-:S02]  /*1650*/  PRMT R27, R27, 0x6540, R29 ;  /* 0x000065401b1b7816 */ /* 0x008fc4000000001d */
[----:B-1----:R-:W-:Y:S01]  /*1660*/  POPC R16, R20 ;  /* 0x0000001400107309 */ /* 0x002fe20000000000 */
[----:B------:R-:W-:Y:S02]  /*1670*/  UIADD3 UR4, UP0, UPT, UR4, 0x40, URZ ;  /* 0x0000004004047890 */ /* 0x000fe4000ff1e0ff */
[----:B------:R-:W-:Y:S02]  /*1680*/  UIADD3 UR6, UP1, UPT, UR6, 0x40, URZ ;  /* 0x0000004006067890 */ /* 0x000fe4000ff3e0ff */
[----:B------:R-:W-:Y:S02]  /*1690*/  UIADD3.X UR5, UPT, UPT, URZ, UR5, URZ, UP0, !UPT ;  /* 0x00000005ff057290 */ /* 0x000fe400087fe4ff */
[----:B------:R-:W-:Y:S01]  /*16a0*/  UIADD3.X UR7, UPT, UPT, URZ, UR7, URZ, UP1, !UPT ;  /* 0x00000007ff077290 */ /* 0x000fe20008ffe4ff */
[----:B--2---:R-:W-:Y:S01]  /*16b0*/  PRMT R28, R21, 0x6540, R28 ;  /* 0x00006540151c7816 */ /* 0x004fe2000000001c */
[----:B------:R-:W-:Y:S02]  /*16c0*/  IMAD.SHL.U32 R21, R26, 0x1000000, RZ ;  /* 0x010000001a157824 */ /* 0x000fe400078e00ff */
[----:B------:R-:W-:-:S02]  /*16d0*/  IMAD.U32 R22, R22, 0x10000, RZ ;  /* 0x0001000016167824 */ /* 0x000fc400078e00ff */
[----:B------:R-:W-:Y:S01]  /*16e0*/  IMAD.SHL.U32 R25, R25, 0x1000000, RZ ;  /* 0x0100000019197824 */ /* 0x000fe200078e00ff */
[----:B------:R-:W-:-:S04]  /*16f0*/  LOP3.LUT R21, R28, R21, R24, 0xfe, !PT ;  /* 0x000000151c157212 */ /* 0x000fc800078efe18 */
[----:B------:R-:W-:-:S04]  /*1700*/  LOP3.LUT R22, R27, R25, R22, 0xfe, !PT ;  /* 0x000000191b167212 */ /* 0x000fc800078efe16 */
[----:B------:R-:W-:-:S04]  /*1710*/  LOP3.LUT R18, R22, R21, RZ, 0xc0, !PT ;  /* 0x0000001516127212 */ /* 0x000fc800078ec0ff */
[----:B------:R-:W1:Y:S02]  /*1720*/  POPC R17, R18 ;  /* 0x0000001200117309 */ /* 0x000e640000000000 */
[----:B-1----:R-:W-:-:S05]  /*1730*/  IMAD.IADD R17, R16, 0x1, R17 ;  /* 0x0000000110117824 */ /* 0x002fca00078e0211 */
[----:B0-----:R-:W-:-:S05]  /*1740*/  IADD3 R8, P0, PT, R17, R8, RZ ;  /* 0x0000000811087210 */ /* 0x001fca0007f1e0ff */
[----:B------:R-:W-:Y:S01]  /*1750*/  IMAD.X R9, RZ, RZ, R9, P0 ;  /* 0x000000ffff097224 */ /* 0x000fe200000e0609 */
[----:B------:R-:W-:-:S04]  /*1760*/  IADD3 R12, P0, PT, R12, -0x8, RZ ;  /* 0xfffffff80c0c7810 */ /* 0x000fc80007f1e0ff */
[----:B------:R1:W-:Y:S01]  /*1770*/  STG.E.64 desc[UR8][R2.64], R8 ;  /* 0x0000000802007986 */ /* 0x0003e2000c101b08 */
[----:B------:R-:W-:Y:S02]  /*1780*/  IADD3.X R14, PT, PT, R14, -0x1, RZ, P0, !PT ;  /* 0xffffffff0e0e7810 */ /* 0x000fe400007fe4ff */
[----:B------:R-:W-:-:S04]  /*1790*/  ISETP.NE.U32.AND P0, PT, R12, RZ, PT ;  /* 0x000000ff0c00720c */ /* 0x000fc80003f05070 */
[----:B------:R-:W-:-:S13]  /*17a0*/  ISETP.NE.AND.EX P0, PT, R14, RZ, PT, P0 ;  /* 0x000000ff0e00720c */ /* 0x000fda0003f05300 */
[----:B-1----:R-:W-:Y:S05]  /*17b0*/  @P0 BRA `(.L_x_3) ;  /* 0xffffffe800cc0947 */ /* 0x002fea000383ffff */
.L_x_2:
[----:B------:R-:W-:-:S05]  /*17c0*/  SHF.R.U64 R12, R0, 0x3, R13 ;  /* 0x00000003000c7819 */ /* 0x000fca000000120d */
[----:B------:R-:W-:-:S05]  /*17d0*/  VIADD R14, R12, 0x1 ;  /* 0x000000010c0e7836 */ /* 0x000fca0000000000 */
[----:B------:R-:W-:-:S04]  /*17e0*/  LOP3.LUT R12, R14, 0x7, RZ, 0xc0, !PT ;  /* 0x000000070e0c7812 */ /* 0x000fc800078ec0ff */
[----:B------:R-:W-:-:S04]  /*17f0*/  ISETP.NE.U32.AND P0, PT, R12, RZ, PT ;  /* 0x000000ff0c00720c */ /* 0x000fc80003f05070 */
[----:B------:R-:W-:-:S13]  /*1800*/  ISETP.NE.AND.EX P0, PT, RZ, RZ, PT, P0 ;  /* 0x000000ffff00720c */ /* 0x000fda0003f05300 */
[----:B------:R-:W-:Y:S05]  /*1810*/  @!P0 BRA `(.L_x_1) ;  /* 0x0000001400688947 */ /* 0x000fea0003800000 */
[----:B------:R-:W-:-:S04]  /*1820*/  IADD3 R12, P1, PT, R12, -0x1, RZ ;  /* 0xffffffff0c0c7810 */ /* 0x000fc80007f3e0ff */
[----:B------:R-:W-:Y:S01]  /*1830*/  ISETP.GE.U32.AND P0, PT, R12, 0x3, PT ;  /* 0x000000030c00780c */ /* 0x000fe20003f06070 */
[----:B------:R-:W-:Y:S01]  /*1840*/  IMAD.X R12, RZ, RZ, -0x1, P1 ;  /* 0xffffffffff0c7424 */ /* 0x000fe200008e06ff */
[----:B------:R-:W-:-:S04]  /*1850*/  LOP3.LUT P1, RZ, R14, 0x3, RZ, 0xc0, !PT ;  /* 0x000000030eff7812 */ /* 0x000fc8000782c0ff */
[----:B------:R-:W-:-:S13]  /*1860*/  ISETP.GE.U32.AND.EX P0, PT, R12, RZ, PT, P0 ;  /* 0x000000ff0c00720c */ /* 0x000fda0003f06100 */
[----:B------:R-:W-:Y:S05]  /*1870*/  @!P0 BRA `(.L_x_4) ;  /* 0x0000000800fc8947 */ /* 0x000fea0003800000 */
[----:B------:R-:W-:-:S04]  /*1880*/  IMAD.WIDE.U32 R16, R11, R4, UR4 ;  /* 0x000000040b107e25 */ /* 0x000fc8000f8e0004 */
[----:B------:R-:W-:Y:S01]  /*1890*/  IMAD.WIDE.U32 R20, R15, R4, UR4 ;  /* 0x000000040f147e25 */ /* 0x000fe2000f8e0004 */
[----:B------:R-:W-:-:S03]  /*18a0*/  IADD3 R18, P0, PT, R16, R6, RZ ;  /* 0x0000000610127210 */ /* 0x000fc60007f1e0ff */
[----:B------:R-:W-:Y:S01]  /*18b0*/  IMAD R12, R15, R5, RZ ;  /* 0x000000050f0c7224 */ /* 0x000fe200078e02ff */
[----:B------:R-:W-:Y:S02]  /*18c0*/  IADD3 R16, P2, PT, R20, R6, RZ ;  /* 0x0000000614107210 */ /* 0x000fe40007f5e0ff */
[C---:B------:R-:W-:Y:S02]  /*18d0*/  IADD3.X R19, PT, PT, R7.reuse, R10, R17, P0, !PT ;  /* 0x0000000a07137210 */ /* 0x040fe400007fe411 */
[----:B------:R-:W-:-:S03]  /*18e0*/  IADD3.X R17, PT, PT, R7, R12, R21, P2, !PT ;  /* 0x0000000c07117210 */ /* 0x000fc600017fe415 */
[----:B------:R-:W2:Y:S04]  /*18f0*/  LDG.E.U8 R22, desc[UR8][R18.64] ;  /* 0x0000000812167981 */ /* 0x000ea8000c1e1100 */
[----:B------:R-:W2:Y:S04]  /*1900*/  LDG.E.U8 R21, desc[UR8][R18.64+0x1] ;  /* 0x0000010812157981 */ /* 0x000ea8000c1e1100 */
[----:B------:R-:W3:Y:S04]  /*1910*/  LDG.E.U8 R25, desc[UR8][R16.64] ;  /* 0x0000000810197981 */ /* 0x000ee8000c1e1100 */
[----:B------:R-:W3:Y:S04]  /*1920*/  LDG.E.U8 R26, desc[UR8][R16.64+0x1] ;  /* 0x00000108101a7981 */ /* 0x000ee8000c1e1100 */
[----:B------:R-:W4:Y:S04]  /*1930*/  LDG.E.U8 R20, desc[UR8][R16.64+0x2] ;  /* 0x0000020810147981 */ /* 0x000f28000c1e1100 */
[----:B------:R-:W4:Y:S04]  /*1940*/  LDG.E.U8 R14, desc[UR8][R16.64+0x3] ;  /* 0x00000308100e7981 */ /* 0x000f28000c1e1100 */
[----:B------:R-:W4:Y:S04]  /*1950*/  LDG.E.U8 R23, desc[UR8][R18.64+0x2] ;  /* 0x0000020812177981 */ /* 0x000f28000c1e1100 */
[----:B------:R-:W4:Y:S04]  /*1960*/  LDG.E.U8 R24, desc[UR8][R18.64+0x3] ;  /* 0x0000030812187981 */ /* 0x000f28000c1e1100 */
[----:B------:R-:W4:Y:S04]  /*1970*/  LDG.E.U8 R28, desc[UR8][R16.64+0x7] ;  /* 0x00000708101c7981 */ /* 0x000f28000c1e1100 */
[----:B------:R-:W4:Y:S01]  /*1980*/  LDG.E.U8 R27, desc[UR8][R16.64+0x5] ;  /* 0x00000508101b7981 */ /* 0x000f22000c1e1100 */
[----:B--2---:R-:W-:-:S02]  /*1990*/  PRMT R22, R22, 0x6540, R21 ;  /* 0x0000654016167816 */ /* 0x004fc40000000015 */
[----:B---3--:R-:W-:Y:S01]  /*19a0*/  PRMT R21, R25, 0x6540, R26 ;  /* 0x0000654019157816 */ /* 0x008fe2000000001a */
[----:B----4-:R-:W-:Y:S02]  /*19b0*/  IMAD.U32 R26, R20, 0x10000, RZ ;  /* 0x00010000141a7824 */ /* 0x010fe400078e00ff */
[----:B------:R-:W2:Y:S01]  /*19c0*/  LDG.E.U8 R20, desc[UR8][R18.64+0x4] ;  /* 0x0000040812147981 */ /* 0x000ea2000c1e1100 */
[----:B------:R-:W-:Y:S02]  /*19d0*/  IMAD.SHL.U32 R25, R14, 0x1000000, RZ ;  /* 0x010000000e197824 */ /* 0x000fe400078e00ff */
[----:B------:R-:W-:Y:S02]  /*19e0*/  IMAD.U32 R23, R23, 0x10000, RZ ;  /* 0x0001000017177824 */ /* 0x000fe400078e00ff */
[----:B------:R-:W-:Y:S01]  /*19f0*/  IMAD.SHL.U32 R24, R24, 0x1000000, RZ ;  /* 0x0100000018187824 */ /* 0x000fe200078e00ff */
[----:B------:R-:W-:Y:S02]  /*1a00*/  LOP3.LUT R21, R21, R25, R26, 0xfe, !PT ;  /* 0x0000001915157212 */ /* 0x000fe400078efe1a */
[----:B------:R-:W2:Y:S02]  /*1a10*/  LDG.E.U8 R25, desc[UR8][R18.64+0x5] ;  /* 0x0000050812197981 */ /* 0x000ea4000c1e1100 */
[----:B------:R-:W-:-:S02]  /*1a20*/  LOP3.LUT R14, R22, R24, R23, 0xfe, !PT ;  /* 0x00000018160e7212 */ /* 0x000fc400078efe17 */
[----:B------:R-:W3:Y:S04]  /*1a30*/  LDG.E.U8 R22, desc[UR8][R18.64+0x6] ;  /* 0x0000060812167981 */ /* 0x000ee8000c1e1100 */
[----:B------:R-:W4:Y:S04]  /*1a40*/  LDG.E.U8 R24, desc[UR8][R18.64+0x7] ;  /* 0x0000070812187981 */ /* 0x000f28000c1e1100 */
[----:B------:R-:W4:Y:S04]  /*1a50*/  LDG.E.U8 R23, desc[UR8][R16.64+0x6] ;  /* 0x0000060810177981 */ /* 0x000f28000c1e1100 */
[----:B------:R0:W4:Y:S01]  /*1a60*/  LDG.E.U8 R26, desc[UR8][R16.64+0x4] ;  /* 0x00000408101a7981 */ /* 0x000122000c1e1100 */
[----:B------:R-:W-:Y:S01]  /*1a70*/  IMAD.SHL.U32 R28, R28, 0x1000000, RZ ;  /* 0x010000001c1c7824 */ /* 0x000fe200078e00ff */
[----:B------:R-:W-:-:S06]  /*1a80*/  LOP3.LUT R14, R21, R14, RZ, 0xc0, !PT ;  /* 0x0000000e150e7212 */ /* 0x000fcc00078ec0ff */
[----:B------:R-:W-:Y:S01]  /*1a90*/  POPC R14, R14 ;  /* 0x0000000e000e7309 */ /* 0x000fe20000000000 */
[----:B------:R-:W-:Y:S01]  /*1aa0*/  UIADD3 UR6, UPT, UPT, UR4, 0x8, URZ ;  /* 0x0000000804067890 */ /* 0x000fe2000fffe0ff */
[----:B------:R-:W-:-:S05]  /*1ab0*/  UMOV UR7, URZ ;  /* 0x000000ff00077c82 */ /* 0x000fca0008000000 */
[----:B0-----:R-:W-:-:S04]  /*1ac0*/  IMAD.WIDE.U32 R16, R11, R4, UR6 ;  /* 0x000000060b107e25 */ /* 0x001fc8000f8e0004 */
[----:B------:R-:W-:Y:S01]  /*1ad0*/  IMAD.WIDE.U32 R18, R15, R4, UR6 ;  /* 0x000000060f127e25 */ /* 0x000fe2000f8e0004 */
[-C--:B------:R-:W-:Y:S02]  /*1ae0*/  IADD3 R16, P2, PT, R16, R6.reuse, RZ ;  /* 0x0000000610107210 */ /* 0x080fe40007f5e0ff */
[----:B------:R-:W-:Y:S02]  /*1af0*/  IADD3 R18, P3, PT, R18, R6, RZ ;  /* 0x0000000612127210 */ /* 0x000fe40007f7e0ff */
[C---:B------:R-:W-:Y:S02]  /*1b00*/  IADD3.X R17, PT, PT, R7.reuse, R10, R17, P2, !PT ;  /* 0x0000000a07117210 */ /* 0x040fe400017fe411 */
[----:B------:R-:W-:Y:S02]  /*1b10*/  IADD3.X R19, PT, PT, R7, R12, R19, P3, !PT ;  /* 0x0000000c07137210 */ /* 0x000fe40001ffe413 */
[----:B--2---:R-:W-:Y:S01]  /*1b20*/  PRMT R29, R20, 0x6540, R25 ;  /* 0x00006540141d7816 */ /* 0x004fe20000000019 */
[----:B---3--:R-:W-:-:S02]  /*1b30*/  IMAD.U32 R22, R22, 0x10000, RZ ;  /* 0x0001000016167824 */ /* 0x008fc400078e00ff */
[----:B----4-:R-:W-:Y:S02]  /*1b40*/  IMAD.SHL.U32 R25, R24, 0x1000000, RZ ;  /* 0x0100000018197824 */ /* 0x010fe400078e00ff */
[----:B------:R-:W-:Y:S01]  /*1b50*/  IMAD.U32 R23, R23, 0x10000, RZ ;  /* 0x0001000017177824 */ /* 0x000fe200078e00ff */
[----:B------:R-:W-:Y:S02]  /*1b60*/  PRMT R20, R26, 0x6540, R27 ;  /* 0x000065401a147816 */ /* 0x000fe4000000001b */
[----:B------:R-:W-:Y:S02]  /*1b70*/  LOP3.LUT R25, R29, R25, R22, 0xfe, !PT ;  /* 0x000000191d197212 */ /* 0x000fe400078efe16 */
[----:B------:R-:W-:-:S04]  /*1b80*/  LOP3.LUT R20, R20, R28, R23, 0xfe, !PT ;  /* 0x0000001c14147212 */ /* 0x000fc800078efe17 */
[----:B------:R-:W-:-:S04]  /*1b90*/  LOP3.LUT R20, R20, R25, RZ, 0xc0, !PT ;  /* 0x0000001914147212 */ /* 0x000fc800078ec0ff */
        /* <DEDUP_REMOVED lines=26> */
[----:B------:R1:W4:Y:S04]  /*1d40*/  LDG.E.U8 R24, desc[UR8][R16.64+0x7] ;  /* 0x0000070810187981 */ /* 0x000328000c1e1100 */
[----:B------:R-:W4:Y:S04]  /*1d50*/  LDG.E.U8 R23, desc[UR8][R18.64+0x6] ;  /* 0x0000060812177981 */ /* 0x000f28000c1e1100 */
[----:B------:R0:W4:Y:S01]  /*1d60*/  LDG.E.U8 R26, desc[UR8][R18.64+0x4] ;  /* 0x00000408121a7981 */ /* 0x000122000c1e1100 */
[----:B------:R-:W-:Y:S01]  /*1d70*/  IMAD.SHL.U32 R28, R28, 0x1000000, RZ ;  /* 0x010000001c1c7824 */ /* 0x000fe200078e00ff */
[----:B------:R-:W-:-:S06]  /*1d80*/  LOP3.LUT R14, R21, R14, RZ, 0xc0, !PT ;  /* 0x0000000e150e7212 */ /* 0x000fcc00078ec0ff */
[----:B------:R-:W-:Y:S01]  /*1d90*/  POPC R14, R14 ;  /* 0x0000000e000e7309 */ /* 0x000fe20000000000 */
[----:B------:R-:W-:-:S06]  /*1da0*/  UIADD3 UR6, UPT, UPT, UR4, 0x10, URZ ;  /* 0x0000001004067890 */ /* 0x000fcc000fffe0ff */
[----:B-1----:R-:W-:-:S04]  /*1db0*/  IMAD.WIDE.U32 R16, R11, R4, UR6 ;  /* 0x000000060b107e25 */ /* 0x002fc8000f8e0004 */
[----:B0-----:R-:W-:Y:S01]  /*1dc0*/  IMAD.WIDE.U32 R18, R15, R4, UR6 ;  /* 0x000000060f127e25 */ /* 0x001fe2000f8e0004 */
        /* <DEDUP_REMOVED lines=14> */
[----:B------:R-:W-:-:S05]  /*1eb0*/  IADD3 R8, P0, PT, R21, R8, RZ ;  /* 0x0000000815087210 */ /* 0x000fca0007f1e0ff */
        /* <DEDUP_REMOVED lines=25> */
[----:B------:R-:W4:Y:S01]  /*2050*/  LDG.E.U8 R26, desc[UR8][R18.64+0x4] ;  /* 0x00000408121a7981 */ /* 0x000f22000c1e1100 */
[----:B------:R-:W-:Y:S01]  /*2060*/  IMAD.SHL.U32 R28, R28, 0x1000000, RZ ;  /* 0x010000001c1c7824 */ /* 0x000fe200078e00ff */
[----:B------:R-:W-:-:S06]  /*2070*/  LOP3.LUT R14, R21, R14, RZ, 0xc0, !PT ;  /* 0x0000000e150e7212 */ /* 0x000fcc00078ec0ff */
[----:B------:R-:W-:Y:S01]  /*2080*/  POPC R14, R14 ;  /* 0x0000000e000e7309 */ /* 0x000fe20000000000 */
[----:B------:R-:W-:-:S06]  /*2090*/  UIADD3 UR6, UPT, UPT, UR4, 0x18, URZ ;  /* 0x0000001804067890 */ /* 0x000fcc000fffe0ff */
[----:B-1----:R-:W-:-:S03]  /*20a0*/  IMAD.WIDE.U32 R16, R11, R4, UR6 ;  /* 0x000000060b107e25 */ /* 0x002fc6000f8e0004 */
[----:B------:R-:W-:-:S04]  /*20b0*/  IADD3 R16, P2, PT, R16, R6, RZ ;  /* 0x0000000610107210 */ /* 0x000fc80007f5e0ff */
[----:B------:R-:W-:Y:S02]  /*20c0*/  IADD3.X R17, PT, PT, R7, R10, R17, P2, !PT ;  /* 0x0000000a07117210 */ /* 0x000fe400017fe411 */
[----:B--2---:R-:W-:Y:S01]  /*20d0*/  PRMT R29, R20, 0x6540, R25 ;  /* 0x00006540141d7816 */ /* 0x004fe20000000019 */
[----:B---3--:R-:W-:Y:S02]  /*20e0*/  IMAD.U32 R22, R22, 0x10000, RZ ;  /* 0x0001000016167824 */ /* 0x008fe400078e00ff */
[----:B----4-:R-:W-:Y:S02]  /*20f0*/  IMAD.SHL.U32 R25, R24, 0x1000000, RZ ;  /* 0x0100000018197824 */ /* 0x010fe400078e00ff */
[----:B------:R-:W-:Y:S01]  /*2100*/  IMAD.U32 R23, R23, 0x10000, RZ ;  /* 0x0001000017177824 */ /* 0x000fe200078e00ff */
[----:B------:R-:W-:Y:S02]  /*2110*/  PRMT R20, R26, 0x6540, R27 ;  /* 0x000065401a147816 */ /* 0x000fe4000000001b */
[----:B------:R-:W-:-:S02]  /*2120*/  LOP3.LUT R25, R29, R25, R22, 0xfe, !PT ;  /* 0x000000191d197212 */ /* 0x000fc400078efe16 */
[----:B------:R-:W-:-:S04]  /*2130*/  LOP3.LUT R20, R20, R28, R23, 0xfe, !PT ;  /* 0x0000001c14147212 */ /* 0x000fc800078efe17 */
[----:B------:R-:W-:-:S04]  /*2140*/  LOP3.LUT R20, R20, R25, RZ, 0xc0, !PT ;  /* 0x0000001914147212 */ /* 0x000fc800078ec0ff */
[----:B------:R-:W1:Y:S02]  /*2150*/  POPC R19, R20 ;  /* 0x0000001400137309 */ /* 0x000e640000000000 */
[----:B-1----:R-:W-:-:S05]  /*2160*/  IMAD.IADD R19, R14, 0x1, R19 ;  /* 0x000000010e137824 */ /* 0x002fca00078e0213 */
[----:B0-----:R-:W-:Y:S01]  /*2170*/  IADD3 R8, P0, PT, R19, R8, RZ ;  /* 0x0000000813087210 */ /* 0x001fe20007f1e0ff */
[----:B------:R-:W-:-:S04]  /*2180*/  IMAD.WIDE.U32 R18, R15, R4, UR6 ;  /* 0x000000060f127e25 */ /* 0x000fc8000f8e0004 */
[----:B------:R-:W-:Y:S01]  /*2190*/  IMAD.X R9, RZ, RZ, R9, P0 ;  /* 0x000000ffff097224 */ /* 0x000fe200000e0609 */
[----:B------:R-:W-:-:S04]  /*21a0*/  IADD3 R18, P0, PT, R18, R6, RZ ;  /* 0x0000000612127210 */ /* 0x000fc80007f1e0ff */
[----:B------:R0:W-:Y:S04]  /*21b0*/  STG.E.64 desc[UR8][R2.64], R8 ;  /* 0x0000000802007986 */ /* 0x0001e8000c101b08 */
[----:B------:R-:W2:Y:S04]  /*21c0*/  LDG.E.U8 R14, desc[UR8][R16.64] ;  /* 0x00000008100e7981 */ /* 0x000ea8000c1e1100 */
[----:B------:R-:W2:Y:S04]  /*21d0*/  LDG.E.U8 R21, desc[UR8][R16.64+0x1] ;  /* 0x0000010810157981 */ /* 0x000ea8000c1e1100 */
[----:B------:R-:W3:Y:S04]  /*21e0*/  LDG.E.U8 R20, desc[UR8][R16.64+0x2] ;  /* 0x0000020810147981 */ /* 0x000ee8000c1e1100 */
[----:B------:R-:W4:Y:S01]  /*21f0*/  LDG.E.U8 R22, desc[UR8][R16.64+0x3] ;  /* 0x0000030810167981 */ /* 0x000f22000c1e1100 */
[----:B------:R-:W-:-:S03]  /*2200*/  IADD3.X R19, PT, PT, R7, R12, R19, P0, !PT ;  /* 0x0000000c07137210 */ /* 0x000fc600007fe413 */
[----:B------:R-:W4:Y:S04]  /*2210*/  LDG.E.U8 R23, desc[UR8][R16.64+0x7] ;  /* 0x0000070810177981 */ /* 0x000f28000c1e1100 */
[----:B------:R-:W4:Y:S04]  /*2220*/  LDG.E.U8 R25, desc[UR8][R18.64] ;  /* 0x0000000812197981 */ /* 0x000f28000c1e1100 */
[----:B------:R-:W4:Y:S04]  /*2230*/  LDG.E.U8 R26, desc[UR8][R18.64+0x1] ;  /* 0x00000108121a7981 */ /* 0x000f28000c1e1100 */
[----:B------:R-:W4:Y:S04]  /*2240*/  LDG.E.U8 R24, desc[UR8][R16.64+0x5] ;  /* 0x0000050810187981 */ /* 0x000f28000c1e1100 */
[----:B------:R-:W4:Y:S04]  /*2250*/  LDG.E.U8 R28, desc[UR8][R18.64+0x4] ;  /* 0x00000408121c7981 */ /* 0x000f28000c1e1100 */
[----:B------:R-:W4:Y:S01]  /*2260*/  LDG.E.U8 R27, desc[UR8][R18.64+0x5] ;  /* 0x00000508121b7981 */ /* 0x000f22000c1e1100 */
[----:B--2---:R-:W-:Y:S01]  /*2270*/  PRMT R14, R14, 0x6540, R21 ;  /* 0x000065400e0e7816 */ /* 0x004fe20000000015 */
[----:B---3--:R-:W-:-:S02]  /*2280*/  IMAD.U32 R12, R20, 0x10000, RZ ;  /* 0x00010000140c7824 */ /* 0x008fc400078e00ff */
[----:B------:R-:W2:Y:S01]  /*2290*/  LDG.E.U8 R20, desc[UR8][R16.64+0x6] ;  /* 0x0000060810147981 */ /* 0x000ea2000c1e1100 */
[----:B----4-:R-:W-:-:S03]  /*22a0*/  IMAD.SHL.U32 R21, R22, 0x1000000, RZ ;  /* 0x0100000016157824 */ /* 0x010fc600078e00ff */
[----:B------:R-:W3:Y:S02]  /*22b0*/  LDG.E.U8 R22, desc[UR8][R18.64+0x3] ;  /* 0x0000030812167981 */ /* 0x000ee4000c1e1100 */
[----:B------:R-:W-:Y:S02]  /*22c0*/  LOP3.LUT R12, R14, R21, R12, 0xfe, !PT ;  /* 0x000000150e0c7212 */ /* 0x000fe400078efe0c */
[----:B------:R-:W4:Y:S04]  /*22d0*/  LDG.E.U8 R14, desc[UR8][R18.64+0x2] ;  /* 0x00000208120e7981 */ /* 0x000f28000c1e1100 */
[----:B------:R-:W2:Y:S01]  /*22e0*/  LDG.E.U8 R21, desc[UR8][R16.64+0x4] ;  /* 0x0000040810157981 */ /* 0x000ea2000c1e1100 */
[----:B------:R-:W-:-:S03]  /*22f0*/  PRMT R29, R25, 0x6540, R26 ;  /* 0x00006540191d7816 */ /* 0x000fc6000000001a */
[----:B------:R-:W2:Y:S04]  /*2300*/  LDG.E.U8 R25, desc[UR8][R18.64+0x6] ;  /* 0x0000060812197981 */ /* 0x000ea8000c1e1100 */
[----:B------:R-:W2:Y:S01]  /*2310*/  LDG.E.U8 R26, desc[UR8][R18.64+0x7] ;  /* 0x00000708121a7981 */ /* 0x000ea2000c1e1100 */
[----:B------:R-:W-:Y:S01]  /*2320*/  IMAD.SHL.U32 R23, R23, 0x1000000, RZ ;  /* 0x0100000017177824 */ /* 0x000fe200078e00ff */
[----:B------:R-:W-:Y:S01]  /*2330*/  UIADD3 UR4, UPT, UPT, UR4, 0x20, URZ ;  /* 0x0000002004047890 */ /* 0x000fe2000fffe0ff */
[----:B------:R-:W-:Y:S01]  /*2340*/  UMOV UR5, URZ ;  /* 0x000000ff00057c82 */ /* 0x000fe20008000000 */
[----:B---3--:R-:W-:Y:S02]  /*2350*/  IMAD.SHL.U32 R22, R22, 0x1000000, RZ ;  /* 0x0100000016167824 */ /* 0x008fe400078e00ff */
[----:B----4-:R-:W-:-:S02]  /*2360*/  IMAD.U32 R14, R14, 0x10000, RZ ;  /* 0x000100000e0e7824 */ /* 0x010fc400078e00ff */
[----:B--2---:R-:W-:Y:S01]  /*2370*/  IMAD.U32 R20, R20, 0x10000, RZ ;  /* 0x0001000014147824 */ /* 0x004fe200078e00ff */
[----:B------:R-:W-:Y:S02]  /*2380*/  PRMT R21, R21, 0x6540, R24 ;  /* 0x0000654015157816 */ /* 0x000fe40000000018 */
[----:B------:R-:W-:Y:S01]  /*2390*/  LOP3.LUT R29, R29, R22, R14, 0xfe, !PT ;  /* 0x000000161d1d7212 */ /* 0x000fe200078efe0e */
[----:B------:R-:W-:Y:S01]  /*23a0*/  IMAD.U32 R25, R25, 0x10000, RZ ;  /* 0x0001000019197824 */ /* 0x000fe200078e00ff */
[----:B------:R-:W-:Y:S01]  /*23b0*/  PRMT R14, R28, 0x6540, R27 ;  /* 0x000065401c0e7816 */ /* 0x000fe2000000001b */
[----:B------:R-:W-:Y:S01]  /*23c0*/  IMAD.SHL.U32 R26, R26, 0x1000000, RZ ;  /* 0x010000001a1a7824 */ /* 0x000fe200078e00ff */
[----:B------:R-:W-:Y:S02]  /*23d0*/  LOP3.LUT R21, R21, R23, R20, 0xfe, !PT ;  /* 0x0000001715157212 */ /* 0x000fe400078efe14 */
[----:B------:R-:W-:Y:S02]  /*23e0*/  LOP3.LUT R12, R29, R12, RZ, 0xc0, !PT ;  /* 0x0000000c1d0c7212 */ /* 0x000fe400078ec0ff */
[----:B------:R-:W-:-:S04]  /*23f0*/  LOP3.LUT R14, R14, R26, R25, 0xfe, !PT ;  /* 0x0000001a0e0e7212 */ /* 0x000fc800078efe19 */
[----:B------:R-:W-:Y:S01]  /*2400*/  LOP3.LUT R14, R14, R21, RZ, 0xc0, !PT ;  /* 0x000000150e0e7212 */ /* 0x000fe200078ec0ff */
[----:B------:R-:W-:Y:S08]  /*2410*/  POPC R12, R12 ;  /* 0x0000000c000c7309 */ /* 0x000ff00000000000 */
[----:B------:R-:W1:Y:S02]  /*2420*/  POPC R17, R14 ;  /* 0x0000000e00117309 */ /* 0x000e640000000000 */
[----:B-1----:R-:W-:-:S05]  /*2430*/  IMAD.IADD R17, R12, 0x1, R17 ;  /* 0x000000010c117824 */ /* 0x002fca00078e0211 */
[----:B0-----:R-:W-:-:S05]  /*2440*/  IADD3 R8, P0, PT, R17, R8, RZ ;  /* 0x0000000811087210 */ /* 0x001fca0007f1e0ff */
[----:B------:R-:W-:-:S05]  /*2450*/  IMAD.X R9, RZ, RZ, R9, P0 ;  /* 0x000000ffff097224 */ /* 0x000fca00000e0609 */
[----:B------:R0:W-:Y:S03]  /*2460*/  STG.E.64 desc[UR8][R2.64], R8 ;  /* 0x0000000802007986 */ /* 0x0001e6000c101b08 */
.L_x_4:
[----:B------:R-:W-:Y:S05]  /*2470*/  @!P1 BRA `(.L_x_1) ;  /* 0x0000000800509947 */ /* 0x000fea0003800000 */
[C---:B------:R-:W-:Y:S02]  /*2480*/  LOP3.LUT P1, RZ, R0.reuse, 0x18, RZ, 0xc0, !PT ;  /* 0x0000001800ff7812 */ /* 0x040fe4000782c0ff */
[----:B------:R-:W-:-:S11]  /*2490*/  LOP3.LUT P0, RZ, R0, 0x8, RZ, 0xc0, !PT ;  /* 0x0000000800ff7812 */ /* 0x000fd6000780c0ff */
        /* <DEDUP_REMOVED lines=50> */
[----:B0----5:R-:W-:Y:S01]  /*27c0*/  IADD3 R8, P1, PT, R19, R8, RZ ;  /* 0x0000000813087210 */ /* 0x021fe20007f3e0ff */
        /* <DEDUP_REMOVED lines=47> */
.L_x_5:
[----:B------:R-:W-:Y:S05]  /*2ac0*/  @P0 BRA `(.L_x_1) ;  /* 0x0000000000bc0947 */ /* 0x000fea0003800000 */
[----:B------:R-:W-:-:S04]  /*2ad0*/  IMAD.WIDE.U32 R16, R11, R4, UR4 ;  /* 0x000000040b107e25 */ /* 0x000fc8000f8e0004 */
[----:B------:R-:W-:Y:S01]  /*2ae0*/  IMAD.WIDE.U32 R18, R15, R4, UR4 ;  /* 0x000000040f127e25 */ /* 0x000fe2000f8e0004 */
[----:B------:R-:W-:-:S03]  /*2af0*/  IADD3 R4, P0, PT, R16, R6, RZ ;  /* 0x0000000610047210 */ /* 0x000fc60007f1e0ff */
[----:B------:R-:W-:Y:S01]  /*2b00*/  IMAD R12, R15, R5, R19 ;  /* 0x000000050f0c7224 */ /* 0x000fe200078e0213 */
[----:B------:R-:W-:Y:S02]  /*2b10*/  IADD3 R6, P1, PT, R18, R6, RZ ;  /* 0x0000000612067210 */ /* 0x000fe40007f3e0ff */
[----:B------:R-:W-:-:S03]  /*2b20*/  IADD3.X R5, PT, PT, R7, R10, R17, P0, !PT ;  /* 0x0000000a07057210 */ /* 0x000fc600007fe411 */
[----:B------:R-:W-:Y:S02]  /*2b30*/  IMAD.X R7, R12, 0x1, R7, P1 ;  /* 0x000000010c077824 */ /* 0x000fe400008e0607 */
        /* <DEDUP_REMOVED lines=13> */
[----:B------:R0:W4:Y:S04]  /*2c10*/  LDG.E.U8 R10, desc[UR8][R4.64+0x5] ;  /* 0x00000508040a7981 */ /* 0x000128000c1e1100 */
[----:B------:R-:W4:Y:S04]  /*2c20*/  LDG.E.U8 R17, desc[UR8][R6.64+0x4] ;  /* 0x0000040806117981 */ /* 0x000f28000c1e1100 */
[----:B------:R1:W4:Y:S01]  /*2c30*/  LDG.E.U8 R14, desc[UR8][R6.64+0x5] ;  /* 0x00000508060e7981 */ /* 0x000322000c1e1100 */
[----:B--2---:R-:W-:Y:S01]  /*2c40*/  PRMT R26, R25, 0x6540, R26 ;  /* 0x00006540191a7816 */ /* 0x004fe2000000001a */
[----:B---3--:R-:W-:-:S02]  /*2c50*/  IMAD.U32 R24, R24, 0x10000, RZ ;  /* 0x0001000018187824 */ /* 0x008fc400078e00ff */
[----:B----4-:R-:W-:Y:S02]  /*2c60*/  IMAD.SHL.U32 R23, R23, 0x1000000, RZ ;  /* 0x0100000017177824 */ /* 0x010fe400078e00ff */
[----:B------:R-:W-:Y:S02]  /*2c70*/  IMAD.U32 R18, R18, 0x10000, RZ ;  /* 0x0001000012127824 */ /* 0x000fe400078e00ff */
[----:B------:R-:W-:Y:S01]  /*2c80*/  IMAD.SHL.U32 R25, R16, 0x1000000, RZ ;  /* 0x0100000010197824 */ /* 0x000fe200078e00ff */
[----:B------:R-:W-:Y:S02]  /*2c90*/  LOP3.LUT R23, R26, R23, R24, 0xfe, !PT ;  /* 0x000000171a177212 */ /* 0x000fe400078efe18 */
[----:B------:R-:W-:Y:S01]  /*2ca0*/  PRMT R27, R27, 0x6540, R28 ;  /* 0x000065401b1b7816 */ /* 0x000fe2000000001c */
[----:B------:R-:W-:-:S03]  /*2cb0*/  IMAD.U32 R12, R12, 0x10000, RZ ;  /* 0x000100000c0c7824 */ /* 0x000fc600078e00ff */
[----:B0-----:R-:W-:Y:S01]  /*2cc0*/  LOP3.LUT R4, R27, R25, R18, 0xfe, !PT ;  /* 0x000000191b047212 */ /* 0x001fe200078efe12 */
[----:B------:R-:W-:Y:S02]  /*2cd0*/  IMAD.SHL.U32 R21, R21, 0x1000000, RZ ;  /* 0x0100000015157824 */ /* 0x000fe400078e00ff */
[----:B------:R-:W-:Y:S02]  /*2ce0*/  IMAD.U32 R20, R20, 0x10000, RZ ;  /* 0x0001000014147824 */ /* 0x000fe400078e00ff */
[----:B------:R-:W-:Y:S01]  /*2cf0*/  IMAD.SHL.U32 R5, R22, 0x1000000, RZ ;  /* 0x0100000016057824 */ /* 0x000fe200078e00ff */
[----:B------:R-:W-:Y:S02]  /*2d00*/  LOP3.LUT R4, R4, R23, RZ, 0xc0, !PT ;  /* 0x0000001704047212 */ /* 0x000fe400078ec0ff */
[----:B------:R-:W-:-:S04]  /*2d10*/  PRMT R10, R19, 0x6540, R10 ;  /* 0x00006540130a7816 */ /* 0x000fc8000000000a */
[----:B-1----:R-:W-:Y:S02]  /*2d20*/  LOP3.LUT R6, R10, R21, R12, 0xfe, !PT ;  /* 0x000000150a067212 */ /* 0x002fe400078efe0c */
[----:B------:R-:W-:-:S04]  /*2d30*/  PRMT R14, R17, 0x6540, R14 ;  /* 0x00006540110e7816 */ /* 0x000fc8000000000e */
[----:B------:R-:W-:-:S04]  /*2d40*/  LOP3.LUT R5, R14, R5, R20, 0xfe, !PT ;  /* 0x000000050e057212 */ /* 0x000fc800078efe14 */
[----:B------:R-:W-:Y:S01]  /*2d50*/  LOP3.LUT R6, R5, R6, RZ, 0xc0, !PT ;  /* 0x0000000605067212 */ /* 0x000fe200078ec0ff */
[----:B------:R-:W-:Y:S08]  /*2d60*/  POPC R4, R4 ;  /* 0x0000000400047309 */ /* 0x000ff00000000000 */
[----:B------:R-:W0:Y:S02]  /*2d70*/  POPC R5, R6 ;  /* 0x0000000600057309 */ /* 0x000e240000000000 */
[----:B0-----:R-:W-:-:S05]  /*2d80*/  IMAD.IADD R5, R4, 0x1, R5 ;  /* 0x0000000104057824 */ /* 0x001fca00078e0205 */
[----:B-----5:R-:W-:-:S05]  /*2d90*/  IADD3 R8, P0, PT, R5, R8, RZ ;  /* 0x0000000805087210 */ /* 0x020fca0007f1e0ff */
[----:B------:R-:W-:-:S05]  /*2da0*/  IMAD.X R9, RZ, RZ, R9, P0 ;  /* 0x000000ffff097224 */ /* 0x000fca00000e0609 */
[----:B------:R2:W-:Y:S03]  /*2db0*/  STG.E.64 desc[UR8][R2.64], R8 ;  /* 0x0000000802007986 */ /* 0x0005e6000c101b08 */
.L_x_1:
[----:B------:R-:W-:Y:S05]  /*2dc0*/  BSYNC.RECONVERGENT B0 ;  /* 0x0000000000007941 */ /* 0x000fea0003800200 */
.L_x_0:
[----:B------:R-:W-:-:S05]  /*2dd0*/  VIADD R15, R15, 0x1 ;  /* 0x000000010f0f7836 */ /* 0x000fca0000000000 */
[----:B------:R-:W-:-:S13]  /*2de0*/  ISETP.NE.AND P0, PT, R15, R11, PT ;  /* 0x0000000b0f00720c */ /* 0x000fda0003f05270 */
[----:B------:R-:W-:Y:S05]  /*2df0*/  @P0 BRA `(.L_x_6) ;  /* 0xffffffd000d40947 */ /* 0x000fea000383ffff */
[----:B------:R-:W-:Y:S05]  /*2e00*/  EXIT ;  /* 0x000000000000794d */ /* 0x000fea0003800000 */
.L_x_7:
[----:B------:R-:W-:-:S00]  /*2e10*/  BRA `(.L_x_7) ;  /* 0xfffffffc00fc7947 */ /* 0x000fc0000383ffff */
[----:B------:R-:W-:-:S00]  /*2e20*/  NOP ;  /* 0x0000000000007918 */ /* 0x000fc00000000000 */
        /* <DEDUP_REMOVED lines=13> */
.L_x_8:


//--------------------- .nv.shared.reserved.0     --------------------------
	.section	.nv.shared.reserved.0,"aw",@nobits
	.weak		__nv_reservedSMEM_offset_0_alias
	.size		__nv_reservedSMEM_offset_0_alias, 0, 64
	.other		__nv_reservedSMEM_offset_0_alias,@"STO_CUDA_RESERVED_SHARED STV_DEFAULT"
__nv_reservedSMEM_offset_0_alias:
	.zero		0
	.zero		64


//--------------------- .nv.constant0._Z7tcdbgpuyPyPb --------------------------
	.section	.nv.constant0._Z7tcdbgpuyPyPb,"a",@progbits
	.sectionflags	@""
	.align	4
.nv.constant0._Z7tcdbgpuyPyPb:
	.zero		920


//--------------------- SYMBOLS --------------------------

	.type		.nv.reservedSmem.offset0,@object
	.size		.nv.reservedSmem.offset0,0x4
